	.target	sm_103a

	.elftype	@"ET_EXEC"


//--------------------- .note.nv.tkinfo           --------------------------
	.section	.note.nv.tkinfo,"",@"SHT_NOTE"
	.sectionflags	@"SHF_NOTE_NV_TKINFO"
	.tkinfo
        /*0018*/ 	.word	0x00000002
        /*0030*/ 	.string	""
        /*0030*/ 	.string	"ptxas"
        /*0030*/ 	.string	"Cuda compilation tools, release 13.0, V13.0.88"
        /*0030*/ 	.string	"Build cuda_13.0.r13.0/compiler.36424714_0"
        /*0030*/ 	.string	"-arch sm_103a -m 64 "



//--------------------- .note.nv.cuinfo           --------------------------
	.section	.note.nv.cuinfo,"",@"SHT_NOTE"
	.sectionflags	@"SHF_NOTE_NV_CUINFO"
        /*0018*/ 	.short	0x0002
        /*001a*/ 	.short	0x0067
        /*001c*/ 	.short	0x0082
	.zero		2


//--------------------- .nv.info                  --------------------------
	.section	.nv.info,"",@"SHT_CUDA_INFO"
	.align	4


	//----- nvinfo : EIATTR_REGCOUNT
	.align		4
        /*0000*/ 	.byte	0x04, 0x2f
        /*0002*/ 	.short	(.L_12 - .L_11)
	.align		4
.L_11:
        /*0004*/ 	.word	index@(_ZN7cutlass13device_kernelIN5flash19enable_sm80_to_sm89INS1_16FlashAttnFwdSm80INS1_25CollectiveMainloopFwdSm80ILi8ELi1ELb1EN4cute5tupleIJNS5_1CILi128EEENS7_ILi112EEES8_EEELi128ENS_10bfloat16_tEfNS_4arch4Sm80ELb1ELb0ELb0ELb1ELb1ELb1ELb1ELb1EEENS1_21CollectiveEpilogueFwdINS6_IJS8_S8_S9_EEENS6_IJNS7_ILi1EEESH_SH_EEESB_SD_Li256ELb1ELb1ELb1ELb0EEENS1_36VarlenDynamicPersistentTileSchedulerILi128ELi112ELi256ELi256ELb1ELb1ELb0ELb1ELb1ELb1EEEEEEEEEvNT_6ParamsE)
        /*0008*/ 	.word	0x00000004


	//----- nvinfo : EIATTR_FRAME_SIZE
	.align		4
.L_12:
        /*000c*/ 	.byte	0x04, 0x11
        /*000e*/ 	.short	(.L_14 - .L_13)
	.align		4
.L_13:
        /*0010*/ 	.word	index@(_ZN7cutlass13device_kernelIN5flash19enable_sm80_to_sm89INS1_16FlashAttnFwdSm80INS1_25CollectiveMainloopFwdSm80ILi8ELi1ELb1EN4cute5tupleIJNS5_1CILi128EEENS7_ILi112EEES8_EEELi128ENS_10bfloat16_tEfNS_4arch4Sm80ELb1ELb0ELb0ELb1ELb1ELb1ELb1ELb1EEENS1_21CollectiveEpilogueFwdINS6_IJS8_S8_S9_EEENS6_IJNS7_ILi1EEESH_SH_EEESB_SD_Li256ELb1ELb1ELb1ELb0EEENS1_36VarlenDynamicPersistentTileSchedulerILi128ELi112ELi256ELi256ELb1ELb1ELb0ELb1ELb1ELb1EEEEEEEEEvNT_6ParamsE)
        /*0014*/ 	.word	0x00000000


	//----- nvinfo : EIATTR_REGCOUNT
	.align		4
.L_14:
        /*0018*/ 	.byte	0x04, 0x2f
        /*001a*/ 	.short	(.L_16 - .L_15)
	.align		4
.L_15:
        /*001c*/ 	.word	index@(_ZN7cutlass13device_kernelIN5flash19enable_sm80_to_sm89INS1_16FlashAttnFwdSm80INS1_25CollectiveMainloopFwdSm80ILi8ELi1ELb1EN4cute5tupleIJNS5_1CILi128EEENS7_ILi112EEES8_EEELi128ENS_10bfloat16_tEfNS_4arch4Sm80ELb1ELb0ELb0ELb1ELb1ELb0ELb1ELb1EEENS1_21CollectiveEpilogueFwdINS6_IJS8_S8_S9_EEENS6_IJNS7_ILi1EEESH_SH_EEESB_SD_Li256ELb1ELb1ELb1ELb0EEENS1_36VarlenDynamicPersistentTileSchedulerILi128ELi112ELi256ELi256ELb1ELb1ELb0ELb1ELb1ELb1EEEEEEEEEvNT_6ParamsE)
        /*0020*/ 	.word	0x00000004


	//----- nvinfo : EIATTR_FRAME_SIZE
	.align		4
.L_16:
        /*0024*/ 	.byte	0x04, 0x11
        /*0026*/ 	.short	(.L_18 - .L_17)
	.align		4
.L_17:
        /*0028*/ 	.word	index@(_ZN7cutlass13device_kernelIN5flash19enable_sm80_to_sm89INS1_16FlashAttnFwdSm80INS1_25CollectiveMainloopFwdSm80ILi8ELi1ELb1EN4cute5tupleIJNS5_1CILi128EEENS7_ILi112EEES8_EEELi128ENS_10bfloat16_tEfNS_4arch4Sm80ELb1ELb0ELb0ELb1ELb1ELb0ELb1ELb1EEENS1_21CollectiveEpilogueFwdINS6_IJS8_S8_S9_EEENS6_IJNS7_ILi1EEESH_SH_EEESB_SD_Li256ELb1ELb1ELb1ELb0EEENS1_36VarlenDynamicPersistentTileSchedulerILi128ELi112ELi256ELi256ELb1ELb1ELb0ELb1ELb1ELb1EEEEEEEEEvNT_6ParamsE)
        /*002c*/ 	.word	0x00000000


	//----- nvinfo : EIATTR_REGCOUNT
	.align		4
.L_18:
        /*0030*/ 	.byte	0x04, 0x2f
        /*0032*/ 	.short	(.L_20 - .L_19)
	.align		4
.L_19:
        /*0034*/ 	.word	index@(_ZN7cutlass13device_kernelIN5flash19enable_sm80_to_sm89INS1_16FlashAttnFwdSm80INS1_25CollectiveMainloopFwdSm80ILi4ELi1ELb0EN4cute5tupleIJNS5_1CILi128EEENS7_ILi64EEES8_EEELi128ENS_10bfloat16_tEfNS_4arch4Sm80ELb1ELb0ELb0ELb0ELb1ELb0ELb1ELb1EEENS1_21CollectiveEpilogueFwdINS6_IJS8_S8_S9_EEENS6_IJNS7_ILi1EEESH_SH_EEESB_SD_Li128ELb0ELb1ELb1ELb0EEENS1_30DynamicPersistentTileSchedulerILi128ELi128ELb1ELb1ELb0EEEEEEEEEvNT_6ParamsE)
        /*0038*/ 	.word	0x00000004


	//----- nvinfo : EIATTR_FRAME_SIZE
	.align		4
.L_20:
        /*003c*/ 	.byte	0x04, 0x11
        /*003e*/ 	.short	(.L_22 - .L_21)
	.align		4
.L_21:
        /*0040*/ 	.word	index@(_ZN7cutlass13device_kernelIN5flash19enable_sm80_to_sm89INS1_16FlashAttnFwdSm80INS1_25CollectiveMainloopFwdSm80ILi4ELi1ELb0EN4cute5tupleIJNS5_1CILi128EEENS7_ILi64EEES8_EEELi128ENS_10bfloat16_tEfNS_4arch4Sm80ELb1ELb0ELb0ELb0ELb1ELb0ELb1ELb1EEENS1_21CollectiveEpilogueFwdINS6_IJS8_S8_S9_EEENS6_IJNS7_ILi1EEESH_SH_EEESB_SD_Li128ELb0ELb1ELb1ELb0EEENS1_30DynamicPersistentTileSchedulerILi128ELi128ELb1ELb1ELb0EEEEEEEEEvNT_6ParamsE)
        /*0044*/ 	.word	0x00000000


	//----- nvinfo : EIATTR_REGCOUNT
	.align		4
.L_22:
        /*0048*/ 	.byte	0x04, 0x2f
        /*004a*/ 	.short	(.L_24 - .L_23)
	.align		4
.L_23:
        /*004c*/ 	.word	index@(_ZN7cutlass13device_kernelIN5flash19enable_sm80_to_sm89INS1_16FlashAttnFwdSm80INS1_25CollectiveMainloopFwdSm80ILi8ELi1ELb1EN4cute5tupleIJNS5_1CILi128EEENS7_ILi96EEES8_EEELi128ENS_10bfloat16_tEfNS_4arch4Sm80ELb0ELb1ELb0ELb1ELb1ELb1ELb1ELb1EEENS1_21CollectiveEpilogueFwdINS6_IJS8_S8_S9_EEENS6_IJNS7_ILi1EEESH_SH_EEESB_SD_Li256ELb1ELb1ELb1ELb0EEENS1_36VarlenDynamicPersistentTileSchedulerILi128ELi96ELi256ELi256ELb1ELb1ELb0ELb1ELb0ELb1EEEEEEEEEvNT_6ParamsE)
        /*0050*/ 	.word	0x00000004


	//----- nvinfo : EIATTR_FRAME_SIZE
	.align		4
.L_24:
        /*0054*/ 	.byte	0x04, 0x11
        /*0056*/ 	.short	(.L_26 - .L_25)
	.align		4
.L_25:
        /*0058*/ 	.word	index@(_ZN7cutlass13device_kernelIN5flash19enable_sm80_to_sm89INS1_16FlashAttnFwdSm80INS1_25CollectiveMainloopFwdSm80ILi8ELi1ELb1EN4cute5tupleIJNS5_1CILi128EEENS7_ILi96EEES8_EEELi128ENS_10bfloat16_tEfNS_4arch4Sm80ELb0ELb1ELb0ELb1ELb1ELb1ELb1ELb1EEENS1_21CollectiveEpilogueFwdINS6_IJS8_S8_S9_EEENS6_IJNS7_ILi1EEESH_SH_EEESB_SD_Li256ELb1ELb1ELb1ELb0EEENS1_36VarlenDynamicPersistentTileSchedulerILi128ELi96ELi256ELi256ELb1ELb1ELb0ELb1ELb0ELb1EEEEEEEEEvNT_6ParamsE)
        /*005c*/ 	.word	0x00000000


	//----- nvinfo : EIATTR_REGCOUNT
	.align		4
.L_26:
        /*0060*/ 	.byte	0x04, 0x2f
        /*0062*/ 	.short	(.L_28 - .L_27)
	.align		4
.L_27:
        /*0064*/ 	.word	index@(_ZN7cutlass13device_kernelIN5flash19enable_sm80_to_sm89INS1_16FlashAttnFwdSm80INS1_25CollectiveMainloopFwdSm80ILi8ELi1ELb1EN4cute5tupleIJNS5_1CILi128EEENS7_ILi96EEES8_EEELi128ENS_10bfloat16_tEfNS_4arch4Sm80ELb0ELb1ELb0ELb1ELb1ELb0ELb1ELb1EEENS1_21CollectiveEpilogueFwdINS6_IJS8_S8_S9_EEENS6_IJNS7_ILi1EEESH_SH_EEESB_SD_Li256ELb1ELb1ELb1ELb0EEENS1_36VarlenDynamicPersistentTileSchedulerILi128ELi96ELi256ELi256ELb1ELb1ELb0ELb1ELb0ELb1EEEEEEEEEvNT_6ParamsE)
        /*0068*/ 	.word	0x00000004


	//----- nvinfo : EIATTR_FRAME_SIZE
	.align		4
.L_28:
        /*006c*/ 	.byte	0x04, 0x11
        /*006e*/ 	.short	(.L_30 - .L_29)
	.align		4
.L_29:
        /*0070*/ 	.word	index@(_ZN7cutlass13device_kernelIN5flash19enable_sm80_to_sm89INS1_16FlashAttnFwdSm80INS1_25CollectiveMainloopFwdSm80ILi8ELi1ELb1EN4cute5tupleIJNS5_1CILi128EEENS7_ILi96EEES8_EEELi128ENS_10bfloat16_tEfNS_4arch4Sm80ELb0ELb1ELb0ELb1ELb1ELb0ELb1ELb1EEENS1_21CollectiveEpilogueFwdINS6_IJS8_S8_S9_EEENS6_IJNS7_ILi1EEESH_SH_EEESB_SD_Li256ELb1ELb1ELb1ELb0EEENS1_36VarlenDynamicPersistentTileSchedulerILi128ELi96ELi256ELi256ELb1ELb1ELb0ELb1ELb0ELb1EEEEEEEEEvNT_6ParamsE)
        /*0074*/ 	.word	0x00000000


	//----- nvinfo : EIATTR_REGCOUNT
	.align		4
.L_30:
        /*0078*/ 	.byte	0x04, 0x2f
        /*007a*/ 	.short	(.L_32 - .L_31)
	.align		4
.L_31:
        /*007c*/ 	.word	index@(_ZN7cutlass13device_kernelIN5flash19enable_sm80_to_sm89INS1_16FlashAttnFwdSm80INS1_25CollectiveMainloopFwdSm80ILi4ELi1ELb0EN4cute5tupleIJNS5_1CILi128EEENS7_ILi48EEES8_EEELi128ENS_10bfloat16_tEfNS_4arch4Sm80ELb0ELb1ELb0ELb0ELb1ELb0ELb1ELb1EEENS1_21CollectiveEpilogueFwdINS6_IJS8_S8_S9_EEENS6_IJNS7_ILi1EEESH_SH_EEESB_SD_Li128ELb0ELb1ELb1ELb0EEENS1_19SingleTileSchedulerILb0ELb1ELb1ELi128EEEEEEEEEvNT_6ParamsE)
        /*0080*/ 	.word	0x00000004


	//----- nvinfo : EIATTR_FRAME_SIZE
	.align		4
.L_32:
        /*0084*/ 	.byte	0x04, 0x11
        /*0086*/ 	.short	(.L_34 - .L_33)
	.align		4
.L_33:
        /*0088*/ 	.word	index@(_ZN7cutlass13device_kernelIN5flash19enable_sm80_to_sm89INS1_16FlashAttnFwdSm80INS1_25CollectiveMainloopFwdSm80ILi4ELi1ELb0EN4cute5tupleIJNS5_1CILi128EEENS7_ILi48EEES8_EEELi128ENS_10bfloat16_tEfNS_4arch4Sm80ELb0ELb1ELb0ELb0ELb1ELb0ELb1ELb1EEENS1_21CollectiveEpilogueFwdINS6_IJS8_S8_S9_EEENS6_IJNS7_ILi1EEESH_SH_EEESB_SD_Li128ELb0ELb1ELb1ELb0EEENS1_19SingleTileSchedulerILb0ELb1ELb1ELi128EEEEEEEEEvNT_6ParamsE)
        /*008c*/ 	.word	0x00000000


	//----- nvinfo : EIATTR_REGCOUNT
	.align		4
.L_34:
        /*0090*/ 	.byte	0x04, 0x2f
        /*0092*/ 	.short	(.L_36 - .L_35)
	.align		4
.L_35:
        /*0094*/ 	.word	index@(_ZN7cutlass13device_kernelIN5flash19enable_sm80_to_sm89INS1_16FlashAttnFwdSm80INS1_25CollectiveMainloopFwdSm80ILi8ELi1ELb1EN4cute5tupleIJNS5_1CILi128EEENS7_ILi112EEES8_EEELi128ENS_10bfloat16_tEfNS_4arch4Sm80ELb0ELb0ELb0ELb1ELb1ELb1ELb1ELb1EEENS1_21CollectiveEpilogueFwdINS6_IJS8_S8_S9_EEENS6_IJNS7_ILi1EEESH_SH_EEESB_SD_Li256ELb1ELb1ELb1ELb0EEENS1_36VarlenDynamicPersistentTileSchedulerILi128ELi112ELi256ELi256ELb1ELb1ELb0ELb0ELb1ELb1EEEEEEEEEvNT_6ParamsE)
        /*0098*/ 	.word	0x00000004


	//----- nvinfo : EIATTR_FRAME_SIZE
	.align		4
.L_36:
        /*009c*/ 	.byte	0x04, 0x11
        /*009e*/ 	.short	(.L_38 - .L_37)
	.align		4
.L_37:
        /*00a0*/ 	.word	index@(_ZN7cutlass13device_kernelIN5flash19enable_sm80_to_sm89INS1_16FlashAttnFwdSm80INS1_25CollectiveMainloopFwdSm80ILi8ELi1ELb1EN4cute5tupleIJNS5_1CILi128EEENS7_ILi112EEES8_EEELi128ENS_10bfloat16_tEfNS_4arch4Sm80ELb0ELb0ELb0ELb1ELb1ELb1ELb1ELb1EEENS1_21CollectiveEpilogueFwdINS6_IJS8_S8_S9_EEENS6_IJNS7_ILi1EEESH_SH_EEESB_SD_Li256ELb1ELb1ELb1ELb0EEENS1_36VarlenDynamicPersistentTileSchedulerILi128ELi112ELi256ELi256ELb1ELb1ELb0ELb0ELb1ELb1EEEEEEEEEvNT_6ParamsE)
        /*00a4*/ 	.word	0x00000000


	//----- nvinfo : EIATTR_REGCOUNT
	.align		4
.L_38:
        /*00a8*/ 	.byte	0x04, 0x2f
        /*00aa*/ 	.short	(.L_40 - .L_39)
	.align		4
.L_39:
        /*00ac*/ 	.word	index@(_ZN7cutlass13device_kernelIN5flash19enable_sm80_to_sm89INS1_16FlashAttnFwdSm80INS1_25CollectiveMainloopFwdSm80ILi8ELi1ELb1EN4cute5tupleIJNS5_1CILi128EEENS7_ILi112EEES8_EEELi128ENS_10bfloat16_tEfNS_4arch4Sm80ELb0ELb0ELb0ELb1ELb1ELb0ELb1ELb1EEENS1_21CollectiveEpilogueFwdINS6_IJS8_S8_S9_EEENS6_IJNS7_ILi1EEESH_SH_EEESB_SD_Li256ELb1ELb1ELb1ELb0EEENS1_36VarlenDynamicPersistentTileSchedulerILi128ELi112ELi256ELi256ELb1ELb1ELb0ELb0ELb1ELb1EEEEEEEEEvNT_6ParamsE)
        /*00b0*/ 	.word	0x00000004


	//----- nvinfo : EIATTR_FRAME_SIZE
	.align		4
.L_40:
        /*00b4*/ 	.byte	0x04, 0x11
        /*00b6*/ 	.short	(.L_42 - .L_41)
	.align		4
.L_41:
        /*00b8*/ 	.word	index@(_ZN7cutlass13device_kernelIN5flash19enable_sm80_to_sm89INS1_16FlashAttnFwdSm80INS1_25CollectiveMainloopFwdSm80ILi8ELi1ELb1EN4cute5tupleIJNS5_1CILi128EEENS7_ILi112EEES8_EEELi128ENS_10bfloat16_tEfNS_4arch4Sm80ELb0ELb0ELb0ELb1ELb1ELb0ELb1ELb1EEENS1_21CollectiveEpilogueFwdINS6_IJS8_S8_S9_EEENS6_IJNS7_ILi1EEESH_SH_EEESB_SD_Li256ELb1ELb1ELb1ELb0EEENS1_36VarlenDynamicPersistentTileSchedulerILi128ELi112ELi256ELi256ELb1ELb1ELb0ELb0ELb1ELb1EEEEEEEEEvNT_6ParamsE)
        /*00bc*/ 	.word	0x00000000


	//----- nvinfo : EIATTR_REGCOUNT
	.align		4
.L_42:
        /*00c0*/ 	.byte	0x04, 0x2f
        /*00c2*/ 	.short	(.L_44 - .L_43)
	.align		4
.L_43:
        /*00c4*/ 	.word	index@(_ZN7cutlass13device_kernelIN5flash19enable_sm80_to_sm89INS1_16FlashAttnFwdSm80INS1_25CollectiveMainloopFwdSm80ILi4ELi1ELb0EN4cute5tupleIJNS5_1CILi128EEENS7_ILi64EEES8_EEELi128ENS_10bfloat16_tEfNS_4arch4Sm80ELb0ELb0ELb0ELb0ELb1ELb0ELb1ELb1EEENS1_21CollectiveEpilogueFwdINS6_IJS8_S8_S9_EEENS6_IJNS7_ILi1EEESH_SH_EEESB_SD_Li128ELb0ELb1ELb1ELb0EEENS1_19SingleTileSchedulerILb0ELb1ELb1ELi128EEEEEEEEEvNT_6ParamsE)
        /*00c8*/ 	.word	0x00000004


	//----- nvinfo : EIATTR_FRAME_SIZE
	.align		4
.L_44:
        /*00cc*/ 	.byte	0x04, 0x11
        /*00ce*/ 	.short	(.L_46 - .L_45)
	.align		4
.L_45:
        /*00d0*/ 	.word	index@(_ZN7cutlass13device_kernelIN5flash19enable_sm80_to_sm89INS1_16FlashAttnFwdSm80INS1_25CollectiveMainloopFwdSm80ILi4ELi1ELb0EN4cute5tupleIJNS5_1CILi128EEENS7_ILi64EEES8_EEELi128ENS_10bfloat16_tEfNS_4arch4Sm80ELb0ELb0ELb0ELb0ELb1ELb0ELb1ELb1EEENS1_21CollectiveEpilogueFwdINS6_IJS8_S8_S9_EEENS6_IJNS7_ILi1EEESH_SH_EEESB_SD_Li128ELb0ELb1ELb1ELb0EEENS1_19SingleTileSchedulerILb0ELb1ELb1ELi128EEEEEEEEEvNT_6ParamsE)
        /*00d4*/ 	.word	0x00000000


	//----- nvinfo : EIATTR_REGCOUNT
	.align		4
.L_46:
        /*00d8*/ 	.byte	0x04, 0x2f
        /*00da*/ 	.short	(.L_48 - .L_47)
	.align		4
.L_47:
        /*00dc*/ 	.word	index@(_ZN7cutlass13device_kernelIN5flash19enable_sm80_to_sm89INS1_16FlashAttnFwdSm80INS1_25CollectiveMainloopFwdSm80ILi8ELi1ELb1EN4cute5tupleIJNS5_1CILi128EEES8_S8_EEELi128ENS_10bfloat16_tEfNS_4arch4Sm80ELb1ELb0ELb0ELb0ELb1ELb0ELb1ELb1EEENS1_21CollectiveEpilogueFwdIS9_NS6_IJNS7_ILi1EEESF_SF_EEESA_SC_Li256ELb0ELb1ELb1ELb0EEENS1_30DynamicPersistentTileSchedulerILi256ELi256ELb1ELb1ELb0EEEEEEEEEvNT_6ParamsE)
        /*00e0*/ 	.word	0x00000004


	//----- nvinfo : EIATTR_FRAME_SIZE
	.align		4
.L_48:
        /*00e4*/ 	.byte	0x04, 0x11
        /*00e6*/ 	.short	(.L_50 - .L_49)
	.align		4
.L_49:
        /*00e8*/ 	.word	index@(_ZN7cutlass13device_kernelIN5flash19enable_sm80_to_sm89INS1_16FlashAttnFwdSm80INS1_25CollectiveMainloopFwdSm80ILi8ELi1ELb1EN4cute5tupleIJNS5_1CILi128EEES8_S8_EEELi128ENS_10bfloat16_tEfNS_4arch4Sm80ELb1ELb0ELb0ELb0ELb1ELb0ELb1ELb1EEENS1_21CollectiveEpilogueFwdIS9_NS6_IJNS7_ILi1EEESF_SF_EEESA_SC_Li256ELb0ELb1ELb1ELb0EEENS1_30DynamicPersistentTileSchedulerILi256ELi256ELb1ELb1ELb0EEEEEEEEEvNT_6ParamsE)
        /*00ec*/ 	.word	0x00000000


	//----- nvinfo : EIATTR_REGCOUNT
	.align		4
.L_50:
        /*00f0*/ 	.byte	0x04, 0x2f
        /*00f2*/ 	.short	(.L_52 - .L_51)
	.align		4
.L_51:
        /*00f4*/ 	.word	index@(_ZN7cutlass13device_kernelIN5flash19enable_sm80_to_sm89INS1_16FlashAttnFwdSm80INS1_25CollectiveMainloopFwdSm80ILi8ELi1ELb1EN4cute5tupleIJNS5_1CILi128EEENS7_ILi96EEES8_EEELi128ENS_10bfloat16_tEfNS_4arch4Sm80ELb0ELb1ELb0ELb0ELb1ELb0ELb1ELb1EEENS1_21CollectiveEpilogueFwdINS6_IJS8_S8_S9_EEENS6_IJNS7_ILi1EEESH_SH_EEESB_SD_Li256ELb0ELb1ELb1ELb0EEENS1_19SingleTileSchedulerILb0ELb1ELb1ELi128EEEEEEEEEvNT_6ParamsE)
        /*00f8*/ 	.word	0x00000004


	//----- nvinfo : EIATTR_FRAME_SIZE
	.align		4
.L_52:
        /*00fc*/ 	.byte	0x04, 0x11
        /*00fe*/ 	.short	(.L_54 - .L_53)
	.align		4
.L_53:
        /*0100*/ 	.word	index@(_ZN7cutlass13device_kernelIN5flash19enable_sm80_to_sm89INS1_16FlashAttnFwdSm80INS1_25CollectiveMainloopFwdSm80ILi8ELi1ELb1EN4cute5tupleIJNS5_1CILi128EEENS7_ILi96EEES8_EEELi128ENS_10bfloat16_tEfNS_4arch4Sm80ELb0ELb1ELb0ELb0ELb1ELb0ELb1ELb1EEENS1_21CollectiveEpilogueFwdINS6_IJS8_S8_S9_EEENS6_IJNS7_ILi1EEESH_SH_EEESB_SD_Li256ELb0ELb1ELb1ELb0EEENS1_19SingleTileSchedulerILb0ELb1ELb1ELi128EEEEEEEEEvNT_6ParamsE)
        /*0104*/ 	.word	0x00000000


	//----- nvinfo : EIATTR_REGCOUNT
	.align		4
.L_54:
        /*0108*/ 	.byte	0x04, 0x2f
        /*010a*/ 	.short	(.L_56 - .L_55)
	.align		4
.L_55:
        /*010c*/ 	.word	index@(_ZN7cutlass13device_kernelIN5flash19enable_sm80_to_sm89INS1_16FlashAttnFwdSm80INS1_25CollectiveMainloopFwdSm80ILi8ELi1ELb1EN4cute5tupleIJNS5_1CILi128EEES8_S8_EEELi128ENS_10bfloat16_tEfNS_4arch4Sm80ELb0ELb0ELb0ELb0ELb1ELb0ELb1ELb1EEENS1_21CollectiveEpilogueFwdIS9_NS6_IJNS7_ILi1EEESF_SF_EEESA_SC_Li256ELb0ELb1ELb1ELb0EEENS1_19SingleTileSchedulerILb0ELb1ELb1ELi128EEEEEEEEEvNT_6ParamsE)
        /*0110*/ 	.word	0x00000004


	//----- nvinfo : EIATTR_FRAME_SIZE
	.align		4
.L_56:
        /*0114*/ 	.byte	0x04, 0x11
        /*0116*/ 	.short	(.L_58 - .L_57)
	.align		4
.L_57:
        /*0118*/ 	.word	index@(_ZN7cutlass13device_kernelIN5flash19enable_sm80_to_sm89INS1_16FlashAttnFwdSm80INS1_25CollectiveMainloopFwdSm80ILi8ELi1ELb1EN4cute5tupleIJNS5_1CILi128EEES8_S8_EEELi128ENS_10bfloat16_tEfNS_4arch4Sm80ELb0ELb0ELb0ELb0ELb1ELb0ELb1ELb1EEENS1_21CollectiveEpilogueFwdIS9_NS6_IJNS7_ILi1EEESF_SF_EEESA_SC_Li256ELb0ELb1ELb1ELb0EEENS1_19SingleTileSchedulerILb0ELb1ELb1ELi128EEEEEEEEEvNT_6ParamsE)
        /*011c*/ 	.word	0x00000000


	//----- nvinfo : EIATTR_REGCOUNT
	.align		4
.L_58:
        /*0120*/ 	.byte	0x04, 0x2f
        /*0122*/ 	.short	(.L_60 - .L_59)
	.align		4
.L_59:
        /*0124*/ 	.word	index@(_ZN7cutlass13device_kernelIN5flash19enable_sm80_to_sm89INS1_16FlashAttnFwdSm80INS1_25CollectiveMainloopFwdSm80ILi8ELi1ELb1EN4cute5tupleIJNS5_1CILi128EEENS7_ILi112EEES8_EEELi128ENS_10bfloat16_tEfNS_4arch4Sm80ELb1ELb0ELb1ELb1ELb1ELb1ELb1ELb1EEENS1_21CollectiveEpilogueFwdINS6_IJS8_S8_S9_EEENS6_IJNS7_ILi1EEESH_SH_EEESB_SD_Li256ELb1ELb1ELb1ELb0EEENS1_36VarlenDynamicPersistentTileSchedulerILi128ELi112ELi256ELi256ELb1ELb1ELb0ELb1ELb1ELb1EEEEEEEEEvNT_6ParamsE)
        /*0128*/ 	.word	0x00000004


	//----- nvinfo : EIATTR_FRAME_SIZE
	.align		4
.L_60:
        /*012c*/ 	.byte	0x04, 0x11
        /*012e*/ 	.short	(.L_62 - .L_61)
	.align		4
.L_61:
        /*0130*/ 	.word	index@(_ZN7cutlass13device_kernelIN5flash19enable_sm80_to_sm89INS1_16FlashAttnFwdSm80INS1_25CollectiveMainloopFwdSm80ILi8ELi1ELb1EN4cute5tupleIJNS5_1CILi128EEENS7_ILi112EEES8_EEELi128ENS_10bfloat16_tEfNS_4arch4Sm80ELb1ELb0ELb1ELb1ELb1ELb1ELb1ELb1EEENS1_21CollectiveEpilogueFwdINS6_IJS8_S8_S9_EEENS6_IJNS7_ILi1EEESH_SH_EEESB_SD_Li256ELb1ELb1ELb1ELb0EEENS1_36VarlenDynamicPersistentTileSchedulerILi128ELi112ELi256ELi256ELb1ELb1ELb0ELb1ELb1ELb1EEEEEEEEEvNT_6ParamsE)
        /*0134*/ 	.word	0x00000000


	//----- nvinfo : EIATTR_REGCOUNT
	.align		4
.L_62:
        /*0138*/ 	.byte	0x04, 0x2f
        /*013a*/ 	.short	(.L_64 - .L_63)
	.align		4
.L_63:
        /*013c*/ 	.word	index@(_ZN7cutlass13device_kernelIN5flash19enable_sm80_to_sm89INS1_16FlashAttnFwdSm80INS1_25CollectiveMainloopFwdSm80ILi8ELi1ELb1EN4cute5tupleIJNS5_1CILi128EEENS7_ILi112EEES8_EEELi128ENS_10bfloat16_tEfNS_4arch4Sm80ELb1ELb0ELb1ELb1ELb1ELb0ELb1ELb1EEENS1_21CollectiveEpilogueFwdINS6_IJS8_S8_S9_EEENS6_IJNS7_ILi1EEESH_SH_EEESB_SD_Li256ELb1ELb1ELb1ELb0EEENS1_36VarlenDynamicPersistentTileSchedulerILi128ELi112ELi256ELi256ELb1ELb1ELb0ELb1ELb1ELb1EEEEEEEEEvNT_6ParamsE)
        /*0140*/ 	.word	0x00000004


	//----- nvinfo : EIATTR_FRAME_SIZE
	.align		4
.L_64:
        /*0144*/ 	.byte	0x04, 0x11
        /*0146*/ 	.short	(.L_66 - .L_65)
	.align		4
.L_65:
        /*0148*/ 	.word	index@(_ZN7cutlass13device_kernelIN5flash19enable_sm80_to_sm89INS1_16FlashAttnFwdSm80INS1_25CollectiveMainloopFwdSm80ILi8ELi1ELb1EN4cute5tupleIJNS5_1CILi128EEENS7_ILi112EEES8_EEELi128ENS_10bfloat16_tEfNS_4arch4Sm80ELb1ELb0ELb1ELb1ELb1ELb0ELb1ELb1EEENS1_21CollectiveEpilogueFwdINS6_IJS8_S8_S9_EEENS6_IJNS7_ILi1EEESH_SH_EEESB_SD_Li256ELb1ELb1ELb1ELb0EEENS1_36VarlenDynamicPersistentTileSchedulerILi128ELi112ELi256ELi256ELb1ELb1ELb0ELb1ELb1ELb1EEEEEEEEEvNT_6ParamsE)
        /*014c*/ 	.word	0x00000000


	//----- nvinfo : EIATTR_REGCOUNT
	.align		4
.L_66:
        /*0150*/ 	.byte	0x04, 0x2f
        /*0152*/ 	.short	(.L_68 - .L_67)
	.align		4
.L_67:
        /*0154*/ 	.word	index@(_ZN7cutlass13device_kernelIN5flash19enable_sm80_to_sm89INS1_16FlashAttnFwdSm80INS1_25CollectiveMainloopFwdSm80ILi4ELi1ELb0EN4cute5tupleIJNS5_1CILi128EEENS7_ILi64EEES8_EEELi128ENS_10bfloat16_tEfNS_4arch4Sm80ELb1ELb0ELb1ELb0ELb1ELb0ELb1ELb1EEENS1_21CollectiveEpilogueFwdINS6_IJS8_S8_S9_EEENS6_IJNS7_ILi1EEESH_SH_EEESB_SD_Li128ELb0ELb1ELb1ELb0EEENS1_30DynamicPersistentTileSchedulerILi128ELi128ELb1ELb1ELb0EEEEEEEEEvNT_6ParamsE)
        /*0158*/ 	.word	0x00000004


	//----- nvinfo : EIATTR_FRAME_SIZE
	.align		4
.L_68:
        /*015c*/ 	.byte	0x04, 0x11
        /*015e*/ 	.short	(.L_70 - .L_69)
	.align		4
.L_69:
        /*0160*/ 	.word	index@(_ZN7cutlass13device_kernelIN5flash19enable_sm80_to_sm89INS1_16FlashAttnFwdSm80INS1_25CollectiveMainloopFwdSm80ILi4ELi1ELb0EN4cute5tupleIJNS5_1CILi128EEENS7_ILi64EEES8_EEELi128ENS_10bfloat16_tEfNS_4arch4Sm80ELb1ELb0ELb1ELb0ELb1ELb0ELb1ELb1EEENS1_21CollectiveEpilogueFwdINS6_IJS8_S8_S9_EEENS6_IJNS7_ILi1EEESH_SH_EEESB_SD_Li128ELb0ELb1ELb1ELb0EEENS1_30DynamicPersistentTileSchedulerILi128ELi128ELb1ELb1ELb0EEEEEEEEEvNT_6ParamsE)
        /*0164*/ 	.word	0x00000000


	//----- nvinfo : EIATTR_REGCOUNT
	.align		4
.L_70:
        /*0168*/ 	.byte	0x04, 0x2f
        /*016a*/ 	.short	(.L_72 - .L_71)
	.align		4
.L_71:
        /*016c*/ 	.word	index@(_ZN7cutlass13device_kernelIN5flash19enable_sm80_to_sm89INS1_16FlashAttnFwdSm80INS1_25CollectiveMainloopFwdSm80ILi8ELi1ELb1EN4cute5tupleIJNS5_1CILi128EEENS7_ILi96EEES8_EEELi128ENS_10bfloat16_tEfNS_4arch4Sm80ELb0ELb1ELb1ELb1ELb1ELb1ELb1ELb1EEENS1_21CollectiveEpilogueFwdINS6_IJS8_S8_S9_EEENS6_IJNS7_ILi1EEESH_SH_EEESB_SD_Li256ELb1ELb1ELb1ELb0EEENS1_36VarlenDynamicPersistentTileSchedulerILi128ELi96ELi256ELi256ELb1ELb1ELb0ELb1ELb0ELb1EEEEEEEEEvNT_6ParamsE)
        /*0170*/ 	.word	0x00000004


	//----- nvinfo : EIATTR_FRAME_SIZE
	.align		4
.L_72:
        /*0174*/ 	.byte	0x04, 0x11
        /*0176*/ 	.short	(.L_74 - .L_73)
	.align		4
.L_73:
        /*0178*/ 	.word	index@(_ZN7cutlass13device_kernelIN5flash19enable_sm80_to_sm89INS1_16FlashAttnFwdSm80INS1_25CollectiveMainloopFwdSm80ILi8ELi1ELb1EN4cute5tupleIJNS5_1CILi128EEENS7_ILi96EEES8_EEELi128ENS_10bfloat16_tEfNS_4arch4Sm80ELb0ELb1ELb1ELb1ELb1ELb1ELb1ELb1EEENS1_21CollectiveEpilogueFwdINS6_IJS8_S8_S9_EEENS6_IJNS7_ILi1EEESH_SH_EEESB_SD_Li256ELb1ELb1ELb1ELb0EEENS1_36VarlenDynamicPersistentTileSchedulerILi128ELi96ELi256ELi256ELb1ELb1ELb0ELb1ELb0ELb1EEEEEEEEEvNT_6ParamsE)
        /*017c*/ 	.word	0x00000000


	//----- nvinfo : EIATTR_REGCOUNT
	.align		4
.L_74:
        /*0180*/ 	.byte	0x04, 0x2f
        /*0182*/ 	.short	(.L_76 - .L_75)
	.align		4
.L_75:
        /*0184*/ 	.word	index@(_ZN7cutlass13device_kernelIN5flash19enable_sm80_to_sm89INS1_16FlashAttnFwdSm80INS1_25CollectiveMainloopFwdSm80ILi8ELi1ELb1EN4cute5tupleIJNS5_1CILi128EEENS7_ILi96EEES8_EEELi128ENS_10bfloat16_tEfNS_4arch4Sm80ELb0ELb1ELb1ELb1ELb1ELb0ELb1ELb1EEENS1_21CollectiveEpilogueFwdINS6_IJS8_S8_S9_EEENS6_IJNS7_ILi1EEESH_SH_EEESB_SD_Li256ELb1ELb1ELb1ELb0EEENS1_36VarlenDynamicPersistentTileSchedulerILi128ELi96ELi256ELi256ELb1ELb1ELb0ELb1ELb0ELb1EEEEEEEEEvNT_6ParamsE)
        /*0188*/ 	.word	0x00000004


	//----- nvinfo : EIATTR_FRAME_SIZE
	.align		4
.L_76:
        /*018c*/ 	.byte	0x04, 0x11
        /*018e*/ 	.short	(.L_78 - .L_77)
	.align		4
.L_77:
        /*0190*/ 	.word	index@(_ZN7cutlass13device_kernelIN5flash19enable_sm80_to_sm89INS1_16FlashAttnFwdSm80INS1_25CollectiveMainloopFwdSm80ILi8ELi1ELb1EN4cute5tupleIJNS5_1CILi128EEENS7_ILi96EEES8_EEELi128ENS_10bfloat16_tEfNS_4arch4Sm80ELb0ELb1ELb1ELb1ELb1ELb0ELb1ELb1EEENS1_21CollectiveEpilogueFwdINS6_IJS8_S8_S9_EEENS6_IJNS7_ILi1EEESH_SH_EEESB_SD_Li256ELb1ELb1ELb1ELb0EEENS1_36VarlenDynamicPersistentTileSchedulerILi128ELi96ELi256ELi256ELb1ELb1ELb0ELb1ELb0ELb1EEEEEEEEEvNT_6ParamsE)
        /*0194*/ 	.word	0x00000000


	//----- nvinfo : EIATTR_REGCOUNT
	.align		4
.L_78:
        /*0198*/ 	.byte	0x04, 0x2f
        /*019a*/ 	.short	(.L_80 - .L_79)
	.align		4
.L_79:
        /*019c*/ 	.word	index@(_ZN7cutlass13device_kernelIN5flash19enable_sm80_to_sm89INS1_16FlashAttnFwdSm80INS1_25CollectiveMainloopFwdSm80ILi4ELi1ELb0EN4cute5tupleIJNS5_1CILi128EEENS7_ILi48EEES8_EEELi128ENS_10bfloat16_tEfNS_4arch4Sm80ELb0ELb1ELb1ELb0ELb1ELb0ELb1ELb1EEENS1_21CollectiveEpilogueFwdINS6_IJS8_S8_S9_EEENS6_IJNS7_ILi1EEESH_SH_EEESB_SD_Li128ELb0ELb1ELb1ELb0EEENS1_19SingleTileSchedulerILb0ELb1ELb1ELi128EEEEEEEEEvNT_6ParamsE)
        /*01a0*/ 	.word	0x00000004


	//----- nvinfo : EIATTR_FRAME_SIZE
	.align		4
.L_80:
        /*01a4*/ 	.byte	0x04, 0x11
        /*01a6*/ 	.short	(.L_82 - .L_81)
	.align		4
.L_81:
        /*01a8*/ 	.word	index@(_ZN7cutlass13device_kernelIN5flash19enable_sm80_to_sm89INS1_16FlashAttnFwdSm80INS1_25CollectiveMainloopFwdSm80ILi4ELi1ELb0EN4cute5tupleIJNS5_1CILi128EEENS7_ILi48EEES8_EEELi128ENS_10bfloat16_tEfNS_4arch4Sm80ELb0ELb1ELb1ELb0ELb1ELb0ELb1ELb1EEENS1_21CollectiveEpilogueFwdINS6_IJS8_S8_S9_EEENS6_IJNS7_ILi1EEESH_SH_EEESB_SD_Li128ELb0ELb1ELb1ELb0EEENS1_19SingleTileSchedulerILb0ELb1ELb1ELi128EEEEEEEEEvNT_6ParamsE)
        /*01ac*/ 	.word	0x00000000


	//----- nvinfo : EIATTR_REGCOUNT
	.align		4
.L_82:
        /*01b0*/ 	.byte	0x04, 0x2f
        /*01b2*/ 	.short	(.L_84 - .L_83)
	.align		4
.L_83:
        /*01b4*/ 	.word	index@(_ZN7cutlass13device_kernelIN5flash19enable_sm80_to_sm89INS1_16FlashAttnFwdSm80INS1_25CollectiveMainloopFwdSm80ILi8ELi1ELb1EN4cute5tupleIJNS5_1CILi128EEENS7_ILi112EEES8_EEELi128ENS_10bfloat16_tEfNS_4arch4Sm80ELb0ELb0ELb1ELb1ELb1ELb1ELb1ELb1EEENS1_21CollectiveEpilogueFwdINS6_IJS8_S8_S9_EEENS6_IJNS7_ILi1EEESH_SH_EEESB_SD_Li256ELb1ELb1ELb1ELb0EEENS1_36VarlenDynamicPersistentTileSchedulerILi128ELi112ELi256ELi256ELb1ELb1ELb0ELb0ELb1ELb1EEEEEEEEEvNT_6ParamsE)
        /*01b8*/ 	.word	0x00000004


	//----- nvinfo : EIATTR_FRAME_SIZE
	.align		4
.L_84:
        /*01bc*/ 	.byte	0x04, 0x11
        /*01be*/ 	.short	(.L_86 - .L_85)
	.align		4
.L_85:
        /*01c0*/ 	.word	index@(_ZN7cutlass13device_kernelIN5flash19enable_sm80_to_sm89INS1_16FlashAttnFwdSm80INS1_25CollectiveMainloopFwdSm80ILi8ELi1ELb1EN4cute5tupleIJNS5_1CILi128EEENS7_ILi112EEES8_EEELi128ENS_10bfloat16_tEfNS_4arch4Sm80ELb0ELb0ELb1ELb1ELb1ELb1ELb1ELb1EEENS1_21CollectiveEpilogueFwdINS6_IJS8_S8_S9_EEENS6_IJNS7_ILi1EEESH_SH_EEESB_SD_Li256ELb1ELb1ELb1ELb0EEENS1_36VarlenDynamicPersistentTileSchedulerILi128ELi112ELi256ELi256ELb1ELb1ELb0ELb0ELb1ELb1EEEEEEEEEvNT_6ParamsE)
        /*01c4*/ 	.word	0x00000000


	//----- nvinfo : EIATTR_REGCOUNT
	.align		4
.L_86:
        /*01c8*/ 	.byte	0x04, 0x2f
        /*01ca*/ 	.short	(.L_88 - .L_87)
	.align		4
.L_87:
        /*01cc*/ 	.word	index@(_ZN7cutlass13device_kernelIN5flash19enable_sm80_to_sm89INS1_16FlashAttnFwdSm80INS1_25CollectiveMainloopFwdSm80ILi8ELi1ELb1EN4cute5tupleIJNS5_1CILi128EEENS7_ILi112EEES8_EEELi128ENS_10bfloat16_tEfNS_4arch4Sm80ELb0ELb0ELb1ELb1ELb1ELb0ELb1ELb1EEENS1_21CollectiveEpilogueFwdINS6_IJS8_S8_S9_EEENS6_IJNS7_ILi1EEESH_SH_EEESB_SD_Li256ELb1ELb1ELb1ELb0EEENS1_36VarlenDynamicPersistentTileSchedulerILi128ELi112ELi256ELi256ELb1ELb1ELb0ELb0ELb1ELb1EEEEEEEEEvNT_6ParamsE)
        /*01d0*/ 	.word	0x00000004


	//----- nvinfo : EIATTR_FRAME_SIZE
	.align		4
.L_88:
        /*01d4*/ 	.byte	0x04, 0x11
        /*01d6*/ 	.short	(.L_90 - .L_89)
	.align		4
.L_89:
        /*01d8*/ 	.word	index@(_ZN7cutlass13device_kernelIN5flash19enable_sm80_to_sm89INS1_16FlashAttnFwdSm80INS1_25CollectiveMainloopFwdSm80ILi8ELi1ELb1EN4cute5tupleIJNS5_1CILi128EEENS7_ILi112EEES8_EEELi128ENS_10bfloat16_tEfNS_4arch4Sm80ELb0ELb0ELb1ELb1ELb1ELb0ELb1ELb1EEENS1_21CollectiveEpilogueFwdINS6_IJS8_S8_S9_EEENS6_IJNS7_ILi1EEESH_SH_EEESB_SD_Li256ELb1ELb1ELb1ELb0EEENS1_36VarlenDynamicPersistentTileSchedulerILi128ELi112ELi256ELi256ELb1ELb1ELb0ELb0ELb1ELb1EEEEEEEEEvNT_6ParamsE)
        /*01dc*/ 	.word	0x00000000


	//----- nvinfo : EIATTR_REGCOUNT
	.align		4
.L_90:
        /*01e0*/ 	.byte	0x04, 0x2f
        /*01e2*/ 	.short	(.L_92 - .L_91)
	.align		4
.L_91:
        /*01e4*/ 	.word	index@(_ZN7cutlass13device_kernelIN5flash19enable_sm80_to_sm89INS1_16FlashAttnFwdSm80INS1_25CollectiveMainloopFwdSm80ILi4ELi1ELb0EN4cute5tupleIJNS5_1CILi128EEENS7_ILi64EEES8_EEELi128ENS_10bfloat16_tEfNS_4arch4Sm80ELb0ELb0ELb1ELb0ELb1ELb0ELb1ELb1EEENS1_21CollectiveEpilogueFwdINS6_IJS8_S8_S9_EEENS6_IJNS7_ILi1EEESH_SH_EEESB_SD_Li128ELb0ELb1ELb1ELb0EEENS1_19SingleTileSchedulerILb0ELb1ELb1ELi128EEEEEEEEEvNT_6ParamsE)
        /*01e8*/ 	.word	0x00000004


	//----- nvinfo : EIATTR_FRAME_SIZE
	.align		4
.L_92:
        /*01ec*/ 	.byte	0x04, 0x11
        /*01ee*/ 	.short	(.L_94 - .L_93)
	.align		4
.L_93:
        /*01f0*/ 	.word	index@(_ZN7cutlass13device_kernelIN5flash19enable_sm80_to_sm89INS1_16FlashAttnFwdSm80INS1_25CollectiveMainloopFwdSm80ILi4ELi1ELb0EN4cute5tupleIJNS5_1CILi128EEENS7_ILi64EEES8_EEELi128ENS_10bfloat16_tEfNS_4arch4Sm80ELb0ELb0ELb1ELb0ELb1ELb0ELb1ELb1EEENS1_21CollectiveEpilogueFwdINS6_IJS8_S8_S9_EEENS6_IJNS7_ILi1EEESH_SH_EEESB_SD_Li128ELb0ELb1ELb1ELb0EEENS1_19SingleTileSchedulerILb0ELb1ELb1ELi128EEEEEEEEEvNT_6ParamsE)
        /*01f4*/ 	.word	0x00000000


	//----- nvinfo : EIATTR_REGCOUNT
	.align		4
.L_94:
        /*01f8*/ 	.byte	0x04, 0x2f
        /*01fa*/ 	.short	(.L_96 - .L_95)
	.align		4
.L_95:
        /*01fc*/ 	.word	index@(_ZN7cutlass13device_kernelIN5flash19enable_sm80_to_sm89INS1_16FlashAttnFwdSm80INS1_25CollectiveMainloopFwdSm80ILi8ELi1ELb1EN4cute5tupleIJNS5_1CILi128EEES8_S8_EEELi128ENS_10bfloat16_tEfNS_4arch4Sm80ELb1ELb0ELb1ELb0ELb1ELb0ELb1ELb1EEENS1_21CollectiveEpilogueFwdIS9_NS6_IJNS7_ILi1EEESF_SF_EEESA_SC_Li256ELb0ELb1ELb1ELb0EEENS1_30DynamicPersistentTileSchedulerILi256ELi256ELb1ELb1ELb0EEEEEEEEEvNT_6ParamsE)
        /*0200*/ 	.word	0x00000004


	//----- nvinfo : EIATTR_FRAME_SIZE
	.align		4
.L_96:
        /*0204*/ 	.byte	0x04, 0x11
        /*0206*/ 	.short	(.L_98 - .L_97)
	.align		4
.L_97:
        /*0208*/ 	.word	index@(_ZN7cutlass13device_kernelIN5flash19enable_sm80_to_sm89INS1_16FlashAttnFwdSm80INS1_25CollectiveMainloopFwdSm80ILi8ELi1ELb1EN4cute5tupleIJNS5_1CILi128EEES8_S8_EEELi128ENS_10bfloat16_tEfNS_4arch4Sm80ELb1ELb0ELb1ELb0ELb1ELb0ELb1ELb1EEENS1_21CollectiveEpilogueFwdIS9_NS6_IJNS7_ILi1EEESF_SF_EEESA_SC_Li256ELb0ELb1ELb1ELb0EEENS1_30DynamicPersistentTileSchedulerILi256ELi256ELb1ELb1ELb0EEEEEEEEEvNT_6ParamsE)
        /*020c*/ 	.word	0x00000000


	//----- nvinfo : EIATTR_REGCOUNT
	.align		4
.L_98:
        /*0210*/ 	.byte	0x04, 0x2f
        /*0212*/ 	.short	(.L_100 - .L_99)
	.align		4
.L_99:
        /*0214*/ 	.word	index@(_ZN7cutlass13device_kernelIN5flash19enable_sm80_to_sm89INS1_16FlashAttnFwdSm80INS1_25CollectiveMainloopFwdSm80ILi8ELi1ELb1EN4cute5tupleIJNS5_1CILi128EEENS7_ILi96EEES8_EEELi128ENS_10bfloat16_tEfNS_4arch4Sm80ELb0ELb1ELb1ELb0ELb1ELb0ELb1ELb1EEENS1_21CollectiveEpilogueFwdINS6_IJS8_S8_S9_EEENS6_IJNS7_ILi1EEESH_SH_EEESB_SD_Li256ELb0ELb1ELb1ELb0EEENS1_19SingleTileSchedulerILb0ELb1ELb1ELi128EEEEEEEEEvNT_6ParamsE)
        /*0218*/ 	.word	0x00000004


	//----- nvinfo : EIATTR_FRAME_SIZE
	.align		4
.L_100:
        /*021c*/ 	.byte	0x04, 0x11
        /*021e*/ 	.short	(.L_102 - .L_101)
	.align		4
.L_101:
        /*0220*/ 	.word	index@(_ZN7cutlass13device_kernelIN5flash19enable_sm80_to_sm89INS1_16FlashAttnFwdSm80INS1_25CollectiveMainloopFwdSm80ILi8ELi1ELb1EN4cute5tupleIJNS5_1CILi128EEENS7_ILi96EEES8_EEELi128ENS_10bfloat16_tEfNS_4arch4Sm80ELb0ELb1ELb1ELb0ELb1ELb0ELb1ELb1EEENS1_21CollectiveEpilogueFwdINS6_IJS8_S8_S9_EEENS6_IJNS7_ILi1EEESH_SH_EEESB_SD_Li256ELb0ELb1ELb1ELb0EEENS1_19SingleTileSchedulerILb0ELb1ELb1ELi128EEEEEEEEEvNT_6ParamsE)
        /*0224*/ 	.word	0x00000000


	//----- nvinfo : EIATTR_REGCOUNT
	.align		4
.L_102:
        /*0228*/ 	.byte	0x04, 0x2f
        /*022a*/ 	.short	(.L_104 - .L_103)
	.align		4
.L_103:
        /*022c*/ 	.word	index@(_ZN7cutlass13device_kernelIN5flash19enable_sm80_to_sm89INS1_16FlashAttnFwdSm80INS1_25CollectiveMainloopFwdSm80ILi8ELi1ELb1EN4cute5tupleIJNS5_1CILi128EEES8_S8_EEELi128ENS_10bfloat16_tEfNS_4arch4Sm80ELb0ELb0ELb1ELb0ELb1ELb0ELb1ELb1EEENS1_21CollectiveEpilogueFwdIS9_NS6_IJNS7_ILi1EEESF_SF_EEESA_SC_Li256ELb0ELb1ELb1ELb0EEENS1_19SingleTileSchedulerILb0ELb1ELb1ELi128EEEEEEEEEvNT_6ParamsE)
        /*0230*/ 	.word	0x00000004


	//----- nvinfo : EIATTR_FRAME_SIZE
	.align		4
.L_104:
        /*0234*/ 	.byte	0x04, 0x11
        /*0236*/ 	.short	(.L_106 - .L_105)
	.align		4
.L_105:
        /*0238*/ 	.word	index@(_ZN7cutlass13device_kernelIN5flash19enable_sm80_to_sm89INS1_16FlashAttnFwdSm80INS1_25CollectiveMainloopFwdSm80ILi8ELi1ELb1EN4cute5tupleIJNS5_1CILi128EEES8_S8_EEELi128ENS_10bfloat16_tEfNS_4arch4Sm80ELb0ELb0ELb1ELb0ELb1ELb0ELb1ELb1EEENS1_21CollectiveEpilogueFwdIS9_NS6_IJNS7_ILi1EEESF_SF_EEESA_SC_Li256ELb0ELb1ELb1ELb0EEENS1_19SingleTileSchedulerILb0ELb1ELb1ELi128EEEEEEEEEvNT_6ParamsE)
        /*023c*/ 	.word	0x00000000


	//----- nvinfo : EIATTR_MIN_STACK_SIZE
	.align		4
.L_106:
        /*0240*/ 	.byte	0x04, 0x12
        /*0242*/ 	.short	(.L_108 - .L_107)
	.align		4
.L_107:
        /*0244*/ 	.word	index@(_ZN7cutlass13device_kernelIN5flash19enable_sm80_to_sm89INS1_16FlashAttnFwdSm80INS1_25CollectiveMainloopFwdSm80ILi8ELi1ELb1EN4cute5tupleIJNS5_1CILi128EEES8_S8_EEELi128ENS_10bfloat16_tEfNS_4arch4Sm80ELb0ELb0ELb1ELb0ELb1ELb0ELb1ELb1EEENS1_21CollectiveEpilogueFwdIS9_NS6_IJNS7_ILi1EEESF_SF_EEESA_SC_Li256ELb0ELb1ELb1ELb0EEENS1_19SingleTileSchedulerILb0ELb1ELb1ELi128EEEEEEEEEvNT_6ParamsE)
        /*0248*/ 	.word	0x00000000


	//----- nvinfo : EIATTR_MIN_STACK_SIZE
	.align		4
.L_108:
        /*024c*/ 	.byte	0x04, 0x12
        /*024e*/ 	.short	(.L_110 - .L_109)
	.align		4
.L_109:
        /*0250*/ 	.word	index@(_ZN7cutlass13device_kernelIN5flash19enable_sm80_to_sm89INS1_16FlashAttnFwdSm80INS1_25CollectiveMainloopFwdSm80ILi8ELi1ELb1EN4cute5tupleIJNS5_1CILi128EEENS7_ILi96EEES8_EEELi128ENS_10bfloat16_tEfNS_4arch4Sm80ELb0ELb1ELb1ELb0ELb1ELb0ELb1ELb1EEENS1_21CollectiveEpilogueFwdINS6_IJS8_S8_S9_EEENS6_IJNS7_ILi1EEESH_SH_EEESB_SD_Li256ELb0ELb1ELb1ELb0EEENS1_19SingleTileSchedulerILb0ELb1ELb1ELi128EEEEEEEEEvNT_6ParamsE)
        /*0254*/ 	.word	0x00000000


	//----- nvinfo : EIATTR_MIN_STACK_SIZE
	.align		4
.L_110:
        /*0258*/ 	.byte	0x04, 0x12
        /*025a*/ 	.short	(.L_112 - .L_111)
	.align		4
.L_111:
        /*025c*/ 	.word	index@(_ZN7cutlass13device_kernelIN5flash19enable_sm80_to_sm89INS1_16FlashAttnFwdSm80INS1_25CollectiveMainloopFwdSm80ILi8ELi1ELb1EN4cute5tupleIJNS5_1CILi128EEES8_S8_EEELi128ENS_10bfloat16_tEfNS_4arch4Sm80ELb1ELb0ELb1ELb0ELb1ELb0ELb1ELb1EEENS1_21CollectiveEpilogueFwdIS9_NS6_IJNS7_ILi1EEESF_SF_EEESA_SC_Li256ELb0ELb1ELb1ELb0EEENS1_30DynamicPersistentTileSchedulerILi256ELi256ELb1ELb1ELb0EEEEEEEEEvNT_6ParamsE)
        /*0260*/ 	.word	0x00000000


	//----- nvinfo : EIATTR_MIN_STACK_SIZE
	.align		4
.L_112:
        /*0264*/ 	.byte	0x04, 0x12
        /*0266*/ 	.short	(.L_114 - .L_113)
	.align		4
.L_113:
        /*0268*/ 	.word	index@(_ZN7cutlass13device_kernelIN5flash19enable_sm80_to_sm89INS1_16FlashAttnFwdSm80INS1_25CollectiveMainloopFwdSm80ILi4ELi1ELb0EN4cute5tupleIJNS5_1CILi128EEENS7_ILi64EEES8_EEELi128ENS_10bfloat16_tEfNS_4arch4Sm80ELb0ELb0ELb1ELb0ELb1ELb0ELb1ELb1EEENS1_21CollectiveEpilogueFwdINS6_IJS8_S8_S9_EEENS6_IJNS7_ILi1EEESH_SH_EEESB_SD_Li128ELb0ELb1ELb1ELb0EEENS1_19SingleTileSchedulerILb0ELb1ELb1ELi128EEEEEEEEEvNT_6ParamsE)
        /*026c*/ 	.word	0x00000000


	//----- nvinfo : EIATTR_MIN_STACK_SIZE
	.align		4
.L_114:
        /*0270*/ 	.byte	0x04, 0x12
        /*0272*/ 	.short	(.L_116 - .L_115)
	.align		4
.L_115:
        /*0274*/ 	.word	index@(_ZN7cutlass13device_kernelIN5flash19enable_sm80_to_sm89INS1_16FlashAttnFwdSm80INS1_25CollectiveMainloopFwdSm80ILi8ELi1ELb1EN4cute5tupleIJNS5_1CILi128EEENS7_ILi112EEES8_EEELi128ENS_10bfloat16_tEfNS_4arch4Sm80ELb0ELb0ELb1ELb1ELb1ELb0ELb1ELb1EEENS1_21CollectiveEpilogueFwdINS6_IJS8_S8_S9_EEENS6_IJNS7_ILi1EEESH_SH_EEESB_SD_Li256ELb1ELb1ELb1ELb0EEENS1_36VarlenDynamicPersistentTileSchedulerILi128ELi112ELi256ELi256ELb1ELb1ELb0ELb0ELb1ELb1EEEEEEEEEvNT_6ParamsE)
        /*0278*/ 	.word	0x00000000


	//----- nvinfo : EIATTR_MIN_STACK_SIZE
	.align		4
.L_116:
        /*027c*/ 	.byte	0x04, 0x12
        /*027e*/ 	.short	(.L_118 - .L_117)
	.align		4
.L_117:
        /*0280*/ 	.word	index@(_ZN7cutlass13device_kernelIN5flash19enable_sm80_to_sm89INS1_16FlashAttnFwdSm80INS1_25CollectiveMainloopFwdSm80ILi8ELi1ELb1EN4cute5tupleIJNS5_1CILi128EEENS7_ILi112EEES8_EEELi128ENS_10bfloat16_tEfNS_4arch4Sm80ELb0ELb0ELb1ELb1ELb1ELb1ELb1ELb1EEENS1_21CollectiveEpilogueFwdINS6_IJS8_S8_S9_EEENS6_IJNS7_ILi1EEESH_SH_EEESB_SD_Li256ELb1ELb1ELb1ELb0EEENS1_36VarlenDynamicPersistentTileSchedulerILi128ELi112ELi256ELi256ELb1ELb1ELb0ELb0ELb1ELb1EEEEEEEEEvNT_6ParamsE)
        /*0284*/ 	.word	0x00000000


	//----- nvinfo : EIATTR_MIN_STACK_SIZE
	.align		4
.L_118:
        /*0288*/ 	.byte	0x04, 0x12
        /*028a*/ 	.short	(.L_120 - .L_119)
	.align		4
.L_119:
        /*028c*/ 	.word	index@(_ZN7cutlass13device_kernelIN5flash19enable_sm80_to_sm89INS1_16FlashAttnFwdSm80INS1_25CollectiveMainloopFwdSm80ILi4ELi1ELb0EN4cute5tupleIJNS5_1CILi128EEENS7_ILi48EEES8_EEELi128ENS_10bfloat16_tEfNS_4arch4Sm80ELb0ELb1ELb1ELb0ELb1ELb0ELb1ELb1EEENS1_21CollectiveEpilogueFwdINS6_IJS8_S8_S9_EEENS6_IJNS7_ILi1EEESH_SH_EEESB_SD_Li128ELb0ELb1ELb1ELb0EEENS1_19SingleTileSchedulerILb0ELb1ELb1ELi128EEEEEEEEEvNT_6ParamsE)
        /*0290*/ 	.word	0x00000000


	//----- nvinfo : EIATTR_MIN_STACK_SIZE
	.align		4
.L_120:
        /*0294*/ 	.byte	0x04, 0x12
        /*0296*/ 	.short	(.L_122 - .L_121)
	.align		4
.L_121:
        /*0298*/ 	.word	index@(_ZN7cutlass13device_kernelIN5flash19enable_sm80_to_sm89INS1_16FlashAttnFwdSm80INS1_25CollectiveMainloopFwdSm80ILi8ELi1ELb1EN4cute5tupleIJNS5_1CILi128EEENS7_ILi96EEES8_EEELi128ENS_10bfloat16_tEfNS_4arch4Sm80ELb0ELb1ELb1ELb1ELb1ELb0ELb1ELb1EEENS1_21CollectiveEpilogueFwdINS6_IJS8_S8_S9_EEENS6_IJNS7_ILi1EEESH_SH_EEESB_SD_Li256ELb1ELb1ELb1ELb0EEENS1_36VarlenDynamicPersistentTileSchedulerILi128ELi96ELi256ELi256ELb1ELb1ELb0ELb1ELb0ELb1EEEEEEEEEvNT_6ParamsE)
        /*029c*/ 	.word	0x00000000


	//----- nvinfo : EIATTR_MIN_STACK_SIZE
	.align		4
.L_122:
        /*02a0*/ 	.byte	0x04, 0x12
        /*02a2*/ 	.short	(.L_124 - .L_123)
	.align		4
.L_123:
        /*02a4*/ 	.word	index@(_ZN7cutlass13device_kernelIN5flash19enable_sm80_to_sm89INS1_16FlashAttnFwdSm80INS1_25CollectiveMainloopFwdSm80ILi8ELi1ELb1EN4cute5tupleIJNS5_1CILi128EEENS7_ILi96EEES8_EEELi128ENS_10bfloat16_tEfNS_4arch4Sm80ELb0ELb1ELb1ELb1ELb1ELb1ELb1ELb1EEENS1_21CollectiveEpilogueFwdINS6_IJS8_S8_S9_EEENS6_IJNS7_ILi1EEESH_SH_EEESB_SD_Li256ELb1ELb1ELb1ELb0EEENS1_36VarlenDynamicPersistentTileSchedulerILi128ELi96ELi256ELi256ELb1ELb1ELb0ELb1ELb0ELb1EEEEEEEEEvNT_6ParamsE)
        /*02a8*/ 	.word	0x00000000


	//----- nvinfo : EIATTR_MIN_STACK_SIZE
	.align		4
.L_124:
        /*02ac*/ 	.byte	0x04, 0x12
        /*02ae*/ 	.short	(.L_126 - .L_125)
	.align		4
.L_125:
        /*02b0*/ 	.word	index@(_ZN7cutlass13device_kernelIN5flash19enable_sm80_to_sm89INS1_16FlashAttnFwdSm80INS1_25CollectiveMainloopFwdSm80ILi4ELi1ELb0EN4cute5tupleIJNS5_1CILi128EEENS7_ILi64EEES8_EEELi128ENS_10bfloat16_tEfNS_4arch4Sm80ELb1ELb0ELb1ELb0ELb1ELb0ELb1ELb1EEENS1_21CollectiveEpilogueFwdINS6_IJS8_S8_S9_EEENS6_IJNS7_ILi1EEESH_SH_EEESB_SD_Li128ELb0ELb1ELb1ELb0EEENS1_30DynamicPersistentTileSchedulerILi128ELi128ELb1ELb1ELb0EEEEEEEEEvNT_6ParamsE)
        /*02b4*/ 	.word	0x00000000


	//----- nvinfo : EIATTR_MIN_STACK_SIZE
	.align		4
.L_126:
        /*02b8*/ 	.byte	0x04, 0x12
        /*02ba*/ 	.short	(.L_128 - .L_127)
	.align		4
.L_127:
        /*02bc*/ 	.word	index@(_ZN7cutlass13device_kernelIN5flash19enable_sm80_to_sm89INS1_16FlashAttnFwdSm80INS1_25CollectiveMainloopFwdSm80ILi8ELi1ELb1EN4cute5tupleIJNS5_1CILi128EEENS7_ILi112EEES8_EEELi128ENS_10bfloat16_tEfNS_4arch4Sm80ELb1ELb0ELb1ELb1ELb1ELb0ELb1ELb1EEENS1_21CollectiveEpilogueFwdINS6_IJS8_S8_S9_EEENS6_IJNS7_ILi1EEESH_SH_EEESB_SD_Li256ELb1ELb1ELb1ELb0EEENS1_36VarlenDynamicPersistentTileSchedulerILi128ELi112ELi256ELi256ELb1ELb1ELb0ELb1ELb1ELb1EEEEEEEEEvNT_6ParamsE)
        /*02c0*/ 	.word	0x00000000


	//----- nvinfo : EIATTR_MIN_STACK_SIZE
	.align		4
.L_128:
        /*02c4*/ 	.byte	0x04, 0x12
        /*02c6*/ 	.short	(.L_130 - .L_129)
	.align		4
.L_129:
        /*02c8*/ 	.word	index@(_ZN7cutlass13device_kernelIN5flash19enable_sm80_to_sm89INS1_16FlashAttnFwdSm80INS1_25CollectiveMainloopFwdSm80ILi8ELi1ELb1EN4cute5tupleIJNS5_1CILi128EEENS7_ILi112EEES8_EEELi128ENS_10bfloat16_tEfNS_4arch4Sm80ELb1ELb0ELb1ELb1ELb1ELb1ELb1ELb1EEENS1_21CollectiveEpilogueFwdINS6_IJS8_S8_S9_EEENS6_IJNS7_ILi1EEESH_SH_EEESB_SD_Li256ELb1ELb1ELb1ELb0EEENS1_36VarlenDynamicPersistentTileSchedulerILi128ELi112ELi256ELi256ELb1ELb1ELb0ELb1ELb1ELb1EEEEEEEEEvNT_6ParamsE)
        /*02cc*/ 	.word	0x00000000


	//----- nvinfo : EIATTR_MIN_STACK_SIZE
	.align		4
.L_130:
        /*02d0*/ 	.byte	0x04, 0x12
        /*02d2*/ 	.short	(.L_132 - .L_131)
	.align		4
.L_131:
        /*02d4*/ 	.word	index@(_ZN7cutlass13device_kernelIN5flash19enable_sm80_to_sm89INS1_16FlashAttnFwdSm80INS1_25CollectiveMainloopFwdSm80ILi8ELi1ELb1EN4cute5tupleIJNS5_1CILi128EEES8_S8_EEELi128ENS_10bfloat16_tEfNS_4arch4Sm80ELb0ELb0ELb0ELb0ELb1ELb0ELb1ELb1EEENS1_21CollectiveEpilogueFwdIS9_NS6_IJNS7_ILi1EEESF_SF_EEESA_SC_Li256ELb0ELb1ELb1ELb0EEENS1_19SingleTileSchedulerILb0ELb1ELb1ELi128EEEEEEEEEvNT_6ParamsE)
        /*02d8*/ 	.word	0x00000000


	//----- nvinfo : EIATTR_MIN_STACK_SIZE
	.align		4
.L_132:
        /*02dc*/ 	.byte	0x04, 0x12
        /*02de*/ 	.short	(.L_134 - .L_133)
	.align		4
.L_133:
        /*02e0*/ 	.word	index@(_ZN7cutlass13device_kernelIN5flash19enable_sm80_to_sm89INS1_16FlashAttnFwdSm80INS1_25CollectiveMainloopFwdSm80ILi8ELi1ELb1EN4cute5tupleIJNS5_1CILi128EEENS7_ILi96EEES8_EEELi128ENS_10bfloat16_tEfNS_4arch4Sm80ELb0ELb1ELb0ELb0ELb1ELb0ELb1ELb1EEENS1_21CollectiveEpilogueFwdINS6_IJS8_S8_S9_EEENS6_IJNS7_ILi1EEESH_SH_EEESB_SD_Li256ELb0ELb1ELb1ELb0EEENS1_19SingleTileSchedulerILb0ELb1ELb1ELi128EEEEEEEEEvNT_6ParamsE)
        /*02e4*/ 	.word	0x00000000


	//----- nvinfo : EIATTR_MIN_STACK_SIZE
	.align		4
.L_134:
        /*02e8*/ 	.byte	0x04, 0x12
        /*02ea*/ 	.short	(.L_136 - .L_135)
	.align		4
.L_135:
        /*02ec*/ 	.word	index@(_ZN7cutlass13device_kernelIN5flash19enable_sm80_to_sm89INS1_16FlashAttnFwdSm80INS1_25CollectiveMainloopFwdSm80ILi8ELi1ELb1EN4cute5tupleIJNS5_1CILi128EEES8_S8_EEELi128ENS_10bfloat16_tEfNS_4arch4Sm80ELb1ELb0ELb0ELb0ELb1ELb0ELb1ELb1EEENS1_21CollectiveEpilogueFwdIS9_NS6_IJNS7_ILi1EEESF_SF_EEESA_SC_Li256ELb0ELb1ELb1ELb0EEENS1_30DynamicPersistentTileSchedulerILi256ELi256ELb1ELb1ELb0EEEEEEEEEvNT_6ParamsE)
        /*02f0*/ 	.word	0x00000000


	//----- nvinfo : EIATTR_MIN_STACK_SIZE
	.align		4
.L_136:
        /*02f4*/ 	.byte	0x04, 0x12
        /*02f6*/ 	.short	(.L_138 - .L_137)
	.align		4
.L_137:
        /*02f8*/ 	.word	index@(_ZN7cutlass13device_kernelIN5flash19enable_sm80_to_sm89INS1_16FlashAttnFwdSm80INS1_25CollectiveMainloopFwdSm80ILi4ELi1ELb0EN4cute5tupleIJNS5_1CILi128EEENS7_ILi64EEES8_EEELi128ENS_10bfloat16_tEfNS_4arch4Sm80ELb0ELb0ELb0ELb0ELb1ELb0ELb1ELb1EEENS1_21CollectiveEpilogueFwdINS6_IJS8_S8_S9_EEENS6_IJNS7_ILi1EEESH_SH_EEESB_SD_Li128ELb0ELb1ELb1ELb0EEENS1_19SingleTileSchedulerILb0ELb1ELb1ELi128EEEEEEEEEvNT_6ParamsE)
        /*02fc*/ 	.word	0x00000000


	//----- nvinfo : EIATTR_MIN_STACK_SIZE
	.align		4
.L_138:
        /*0300*/ 	.byte	0x04, 0x12
        /*0302*/ 	.short	(.L_140 - .L_139)
	.align		4
.L_139:
        /*0304*/ 	.word	index@(_ZN7cutlass13device_kernelIN5flash19enable_sm80_to_sm89INS1_16FlashAttnFwdSm80INS1_25CollectiveMainloopFwdSm80ILi8ELi1ELb1EN4cute5tupleIJNS5_1CILi128EEENS7_ILi112EEES8_EEELi128ENS_10bfloat16_tEfNS_4arch4Sm80ELb0ELb0ELb0ELb1ELb1ELb0ELb1ELb1EEENS1_21CollectiveEpilogueFwdINS6_IJS8_S8_S9_EEENS6_IJNS7_ILi1EEESH_SH_EEESB_SD_Li256ELb1ELb1ELb1ELb0EEENS1_36VarlenDynamicPersistentTileSchedulerILi128ELi112ELi256ELi256ELb1ELb1ELb0ELb0ELb1ELb1EEEEEEEEEvNT_6ParamsE)
        /*0308*/ 	.word	0x00000000


	//----- nvinfo : EIATTR_MIN_STACK_SIZE
	.align		4
.L_140:
        /*030c*/ 	.byte	0x04, 0x12
        /*030e*/ 	.short	(.L_142 - .L_141)
	.align		4
.L_141:
        /*0310*/ 	.word	index@(_ZN7cutlass13device_kernelIN5flash19enable_sm80_to_sm89INS1_16FlashAttnFwdSm80INS1_25CollectiveMainloopFwdSm80ILi8ELi1ELb1EN4cute5tupleIJNS5_1CILi128EEENS7_ILi112EEES8_EEELi128ENS_10bfloat16_tEfNS_4arch4Sm80ELb0ELb0ELb0ELb1ELb1ELb1ELb1ELb1EEENS1_21CollectiveEpilogueFwdINS6_IJS8_S8_S9_EEENS6_IJNS7_ILi1EEESH_SH_EEESB_SD_Li256ELb1ELb1ELb1ELb0EEENS1_36VarlenDynamicPersistentTileSchedulerILi128ELi112ELi256ELi256ELb1ELb1ELb0ELb0ELb1ELb1EEEEEEEEEvNT_6ParamsE)
        /*0314*/ 	.word	0x00000000


	//----- nvinfo : EIATTR_MIN_STACK_SIZE
	.align		4
.L_142:
        /*0318*/ 	.byte	0x04, 0x12
        /*031a*/ 	.short	(.L_144 - .L_143)
	.align		4
.L_143:
        /*031c*/ 	.word	index@(_ZN7cutlass13device_kernelIN5flash19enable_sm80_to_sm89INS1_16FlashAttnFwdSm80INS1_25CollectiveMainloopFwdSm80ILi4ELi1ELb0EN4cute5tupleIJNS5_1CILi128EEENS7_ILi48EEES8_EEELi128ENS_10bfloat16_tEfNS_4arch4Sm80ELb0ELb1ELb0ELb0ELb1ELb0ELb1ELb1EEENS1_21CollectiveEpilogueFwdINS6_IJS8_S8_S9_EEENS6_IJNS7_ILi1EEESH_SH_EEESB_SD_Li128ELb0ELb1ELb1ELb0EEENS1_19SingleTileSchedulerILb0ELb1ELb1ELi128EEEEEEEEEvNT_6ParamsE)
        /*0320*/ 	.word	0x00000000


	//----- nvinfo : EIATTR_MIN_STACK_SIZE
	.align		4
.L_144:
        /*0324*/ 	.byte	0x04, 0x12
        /*0326*/ 	.short	(.L_146 - .L_145)
	.align		4
.L_145:
        /*0328*/ 	.word	index@(_ZN7cutlass13device_kernelIN5flash19enable_sm80_to_sm89INS1_16FlashAttnFwdSm80INS1_25CollectiveMainloopFwdSm80ILi8ELi1ELb1EN4cute5tupleIJNS5_1CILi128EEENS7_ILi96EEES8_EEELi128ENS_10bfloat16_tEfNS_4arch4Sm80ELb0ELb1ELb0ELb1ELb1ELb0ELb1ELb1EEENS1_21CollectiveEpilogueFwdINS6_IJS8_S8_S9_EEENS6_IJNS7_ILi1EEESH_SH_EEESB_SD_Li256ELb1ELb1ELb1ELb0EEENS1_36VarlenDynamicPersistentTileSchedulerILi128ELi96ELi256ELi256ELb1ELb1ELb0ELb1ELb0ELb1EEEEEEEEEvNT_6ParamsE)
        /*032c*/ 	.word	0x00000000


	//----- nvinfo : EIATTR_MIN_STACK_SIZE
	.align		4
.L_146:
        /*0330*/ 	.byte	0x04, 0x12
        /*0332*/ 	.short	(.L_148 - .L_147)
	.align		4
.L_147:
        /*0334*/ 	.word	index@(_ZN7cutlass13device_kernelIN5flash19enable_sm80_to_sm89INS1_16FlashAttnFwdSm80INS1_25CollectiveMainloopFwdSm80ILi8ELi1ELb1EN4cute5tupleIJNS5_1CILi128EEENS7_ILi96EEES8_EEELi128ENS_10bfloat16_tEfNS_4arch4Sm80ELb0ELb1ELb0ELb1ELb1ELb1ELb1ELb1EEENS1_21CollectiveEpilogueFwdINS6_IJS8_S8_S9_EEENS6_IJNS7_ILi1EEESH_SH_EEESB_SD_Li256ELb1ELb1ELb1ELb0EEENS1_36VarlenDynamicPersistentTileSchedulerILi128ELi96ELi256ELi256ELb1ELb1ELb0ELb1ELb0ELb1EEEEEEEEEvNT_6ParamsE)
        /*0338*/ 	.word	0x00000000


	//----- nvinfo : EIATTR_MIN_STACK_SIZE
	.align		4
.L_148:
        /*033c*/ 	.byte	0x04, 0x12
        /*033e*/ 	.short	(.L_150 - .L_149)
	.align		4
.L_149:
        /*0340*/ 	.word	index@(_ZN7cutlass13device_kernelIN5flash19enable_sm80_to_sm89INS1_16FlashAttnFwdSm80INS1_25CollectiveMainloopFwdSm80ILi4ELi1ELb0EN4cute5tupleIJNS5_1CILi128EEENS7_ILi64EEES8_EEELi128ENS_10bfloat16_tEfNS_4arch4Sm80ELb1ELb0ELb0ELb0ELb1ELb0ELb1ELb1EEENS1_21CollectiveEpilogueFwdINS6_IJS8_S8_S9_EEENS6_IJNS7_ILi1EEESH_SH_EEESB_SD_Li128ELb0ELb1ELb1ELb0EEENS1_30DynamicPersistentTileSchedulerILi128ELi128ELb1ELb1ELb0EEEEEEEEEvNT_6ParamsE)
        /*0344*/ 	.word	0x00000000


	//----- nvinfo : EIATTR_MIN_STACK_SIZE
	.align		4
.L_150:
        /*0348*/ 	.byte	0x04, 0x12
        /*034a*/ 	.short	(.L_152 - .L_151)
	.align		4
.L_151:
        /*034c*/ 	.word	index@(_ZN7cutlass13device_kernelIN5flash19enable_sm80_to_sm89INS1_16FlashAttnFwdSm80INS1_25CollectiveMainloopFwdSm80ILi8ELi1ELb1EN4cute5tupleIJNS5_1CILi128EEENS7_ILi112EEES8_EEELi128ENS_10bfloat16_tEfNS_4arch4Sm80ELb1ELb0ELb0ELb1ELb1ELb0ELb1ELb1EEENS1_21CollectiveEpilogueFwdINS6_IJS8_S8_S9_EEENS6_IJNS7_ILi1EEESH_SH_EEESB_SD_Li256ELb1ELb1ELb1ELb0EEENS1_36VarlenDynamicPersistentTileSchedulerILi128ELi112ELi256ELi256ELb1ELb1ELb0ELb1ELb1ELb1EEEEEEEEEvNT_6ParamsE)
        /*0350*/ 	.word	0x00000000


	//----- nvinfo : EIATTR_MIN_STACK_SIZE
	.align		4
.L_152:
        /*0354*/ 	.byte	0x04, 0x12
        /*0356*/ 	.short	(.L_154 - .L_153)
	.align		4
.L_153:
        /*0358*/ 	.word	index@(_ZN7cutlass13device_kernelIN5flash19enable_sm80_to_sm89INS1_16FlashAttnFwdSm80INS1_25CollectiveMainloopFwdSm80ILi8ELi1ELb1EN4cute5tupleIJNS5_1CILi128EEENS7_ILi112EEES8_EEELi128ENS_10bfloat16_tEfNS_4arch4Sm80ELb1ELb0ELb0ELb1ELb1ELb1ELb1ELb1EEENS1_21CollectiveEpilogueFwdINS6_IJS8_S8_S9_EEENS6_IJNS7_ILi1EEESH_SH_EEESB_SD_Li256ELb1ELb1ELb1ELb0EEENS1_36VarlenDynamicPersistentTileSchedulerILi128ELi112ELi256ELi256ELb1ELb1ELb0ELb1ELb1ELb1EEEEEEEEEvNT_6ParamsE)
        /*035c*/ 	.word	0x00000000
.L_154:


//--------------------- .nv.compat                --------------------------
	.section	.nv.compat,"",@"SHT_CUDA_COMPAT_INFO"
	.align	4
        /*0000*/ 	.byte	0x02, 0x09, 0x01, 0x00, 0x02, 0x02, 0x01, 0x00, 0x02, 0x05, 0x05, 0x00, 0x03, 0x07, 0x01, 0x01
        /*0010*/ 	.byte	0x02, 0x03, 0x00, 0x00, 0x02, 0x06, 0x01, 0x00, 0x04, 0x0b, 0x08, 0x00, 0x00, 0x00, 0x00, 0x00
        /*0020*/ 	.byte	0x00, 0x00, 0x00, 0x00


//--------------------- .nv.info._ZN7cutlass13device_kernelIN5flash19enable_sm80_to_sm89INS1_16FlashAttnFwdSm80INS1_25CollectiveMainloopFwdSm80ILi8ELi1ELb1EN4cute5tupleIJNS5_1CILi128EEES8_S8_EEELi128ENS_10bfloat16_tEfNS_4arch4Sm80ELb0ELb0ELb1ELb0ELb1ELb0ELb1ELb1EEENS1_21CollectiveEpilogueFwdIS9_NS6_IJNS7_ILi1EEESF_SF_EEESA_SC_Li256ELb0ELb1ELb1ELb0EEENS1_19SingleTileSchedulerILb0ELb1ELb1ELi128EEEEEEEEEvNT_6ParamsE --------------------------
	.section	.nv.info._ZN7cutlass13device_kernelIN5flash19enable_sm80_to_sm89INS1_16FlashAttnFwdSm80INS1_25CollectiveMainloopFwdSm80ILi8ELi1ELb1EN4cute5tupleIJNS5_1CILi128EEES8_S8_EEELi128ENS_10bfloat16_tEfNS_4arch4Sm80ELb0ELb0ELb1ELb0ELb1ELb0ELb1ELb1EEENS1_21CollectiveEpilogueFwdIS9_NS6_IJNS7_ILi1EEESF_SF_EEESA_SC_Li256ELb0ELb1ELb1ELb0EEENS1_19SingleTileSchedulerILb0ELb1ELb1ELi128EEEEEEEEEvNT_6ParamsE,"",@"SHT_CUDA_INFO"
	.sectionflags	@""
	.align	4


	//----- nvinfo : EIATTR_CUDA_API_VERSION
	.align		4
        /*0000*/ 	.byte	0x04, 0x37
        /*0002*/ 	.short	(.L_156 - .L_155)
.L_155:
        /*0004*/ 	.word	0x00000082


	//----- nvinfo : EIATTR_KPARAM_INFO
	.align		4
.L_156:
        /*0008*/ 	.byte	0x04, 0x17
        /*000a*/ 	.short	(.L_158 - .L_157)
.L_157:
        /*000c*/ 	.word	0x00000000
        /*0010*/ 	.short	0x0000
        /*0012*/ 	.short	0x0000
        /*0014*/ 	.byte	0x00, 0xf0, 0x61, 0x10


	//----- nvinfo : EIATTR_SPARSE_MMA_MASK
	.align		4
.L_158:
        /*0018*/ 	.byte	0x03, 0x50
        /*001a*/ 	.short	0x0000


	//----- nvinfo : EIATTR_MAXREG_COUNT
	.align		4
        /*001c*/ 	.byte	0x03, 0x1b
        /*001e*/ 	.short	0x00ff


	//----- nvinfo : EIATTR_MERCURY_ISA_VERSION
	.align		4
        /*0020*/ 	.byte	0x03, 0x5f
        /*0022*/ 	.short	0x0101


	//----- nvinfo : EIATTR_VRC_CTA_INIT_COUNT
	.align		4
        /*0024*/ 	.byte	0x02, 0x4a
	.zero		1
	.zero		1


	//----- nvinfo : EIATTR_EXIT_INSTR_OFFSETS
	.align		4
        /*0028*/ 	.byte	0x04, 0x1c
        /*002a*/ 	.short	(.L_160 - .L_159)


	//   ....[0]....
.L_159:
        /*002c*/ 	.word	0x00000010


	//----- nvinfo : EIATTR_MAX_THREADS
	.align		4
.L_160:
        /*0030*/ 	.byte	0x04, 0x05
        /*0032*/ 	.short	(.L_162 - .L_161)
.L_161:
        /*0034*/ 	.word	0x00000100
        /*0038*/ 	.word	0x00000001
        /*003c*/ 	.word	0x00000001


	//----- nvinfo : EIATTR_CBANK_PARAM_SIZE
	.align		4
.L_162:
        /*0040*/ 	.byte	0x03, 0x19
        /*0042*/ 	.short	0x0418


	//----- nvinfo : EIATTR_PARAM_CBANK
	.align		4
        /*0044*/ 	.byte	0x04, 0x0a
        /*0046*/ 	.short	(.L_164 - .L_163)
	.align		4
.L_163:
        /*0048*/ 	.word	index@(.nv.constant0._ZN7cutlass13device_kernelIN5flash19enable_sm80_to_sm89INS1_16FlashAttnFwdSm80INS1_25CollectiveMainloopFwdSm80ILi8ELi1ELb1EN4cute5tupleIJNS5_1CILi128EEES8_S8_EEELi128ENS_10bfloat16_tEfNS_4arch4Sm80ELb0ELb0ELb1ELb0ELb1ELb0ELb1ELb1EEENS1_21CollectiveEpilogueFwdIS9_NS6_IJNS7_ILi1EEESF_SF_EEESA_SC_Li256ELb0ELb1ELb1ELb0EEENS1_19SingleTileSchedulerILb0ELb1ELb1ELi128EEEEEEEEEvNT_6ParamsE)
        /*004c*/ 	.short	0x0380
        /*004e*/ 	.short	0x0418


	//----- nvinfo : EIATTR_SW_WAR
	.align		4
.L_164:
        /*0050*/ 	.byte	0x04, 0x36
        /*0052*/ 	.short	(.L_166 - .L_165)
.L_165:
        /*0054*/ 	.word	0x00000008
.L_166:


//--------------------- .nv.info._ZN7cutlass13device_kernelIN5flash19enable_sm80_to_sm89INS1_16FlashAttnFwdSm80INS1_25CollectiveMainloopFwdSm80ILi8ELi1ELb1EN4cute5tupleIJNS5_1CILi128EEENS7_ILi96EEES8_EEELi128ENS_10bfloat16_tEfNS_4arch4Sm80ELb0ELb1ELb1ELb0ELb1ELb0ELb1ELb1EEENS1_21CollectiveEpilogueFwdINS6_IJS8_S8_S9_EEENS6_IJNS7_ILi1EEESH_SH_EEESB_SD_Li256ELb0ELb1ELb1ELb0EEENS1_19SingleTileSchedulerILb0ELb1ELb1ELi128EEEEEEEEEvNT_6ParamsE --------------------------
	.section	.nv.info._ZN7cutlass13device_kernelIN5flash19enable_sm80_to_sm89INS1_16FlashAttnFwdSm80INS1_25CollectiveMainloopFwdSm80ILi8ELi1ELb1EN4cute5tupleIJNS5_1CILi128EEENS7_ILi96EEES8_EEELi128ENS_10bfloat16_tEfNS_4arch4Sm80ELb0ELb1ELb1ELb0ELb1ELb0ELb1ELb1EEENS1_21CollectiveEpilogueFwdINS6_IJS8_S8_S9_EEENS6_IJNS7_ILi1EEESH_SH_EEESB_SD_Li256ELb0ELb1ELb1ELb0EEENS1_19SingleTileSchedulerILb0ELb1ELb1ELi128EEEEEEEEEvNT_6ParamsE,"",@"SHT_CUDA_INFO"
	.sectionflags	@""
	.align	4


	//----- nvinfo : EIATTR_CUDA_API_VERSION
	.align		4
        /*0000*/ 	.byte	0x04, 0x37
        /*0002*/ 	.short	(.L_168 - .L_167)
.L_167:
        /*0004*/ 	.word	0x00000082


	//----- nvinfo : EIATTR_KPARAM_INFO
	.align		4
.L_168:
        /*0008*/ 	.byte	0x04, 0x17
        /*000a*/ 	.short	(.L_170 - .L_169)
.L_169:
        /*000c*/ 	.word	0x00000000
        /*0010*/ 	.short	0x0000
        /*0012*/ 	.short	0x0000
        /*0014*/ 	.byte	0x00, 0xf0, 0x61, 0x10


	//----- nvinfo : EIATTR_SPARSE_MMA_MASK
	.align		4
.L_170:
        /*0018*/ 	.byte	0x03, 0x50
        /*001a*/ 	.short	0x0000


	//----- nvinfo : EIATTR_MAXREG_COUNT
	.align		4
        /*001c*/ 	.byte	0x03, 0x1b
        /*001e*/ 	.short	0x00ff


	//----- nvinfo : EIATTR_MERCURY_ISA_VERSION
	.align		4
        /*0020*/ 	.byte	0x03, 0x5f
        /*0022*/ 	.short	0x0101


	//----- nvinfo : EIATTR_VRC_CTA_INIT_COUNT
	.align		4
        /*0024*/ 	.byte	0x02, 0x4a
	.zero		1
	.zero		1


	//----- nvinfo : EIATTR_EXIT_INSTR_OFFSETS
	.align		4
        /*0028*/ 	.byte	0x04, 0x1c
        /*002a*/ 	.short	(.L_172 - .L_171)


	//   ....[0]....
.L_171:
        /*002c*/ 	.word	0x00000010


	//----- nvinfo : EIATTR_MAX_THREADS
	.align		4
.L_172:
        /*0030*/ 	.byte	0x04, 0x05
        /*0032*/ 	.short	(.L_174 - .L_173)
.L_173:
        /*0034*/ 	.word	0x00000100
        /*0038*/ 	.word	0x00000001
        /*003c*/ 	.word	0x00000001


	//----- nvinfo : EIATTR_CBANK_PARAM_SIZE
	.align		4
.L_174:
        /*0040*/ 	.byte	0x03, 0x19
        /*0042*/ 	.short	0x0418


	//----- nvinfo : EIATTR_PARAM_CBANK
	.align		4
        /*0044*/ 	.byte	0x04, 0x0a
        /*0046*/ 	.short	(.L_176 - .L_175)
	.align		4
.L_175:
        /*0048*/ 	.word	index@(.nv.constant0._ZN7cutlass13device_kernelIN5flash19enable_sm80_to_sm89INS1_16FlashAttnFwdSm80INS1_25CollectiveMainloopFwdSm80ILi8ELi1ELb1EN4cute5tupleIJNS5_1CILi128EEENS7_ILi96EEES8_EEELi128ENS_10bfloat16_tEfNS_4arch4Sm80ELb0ELb1ELb1ELb0ELb1ELb0ELb1ELb1EEENS1_21CollectiveEpilogueFwdINS6_IJS8_S8_S9_EEENS6_IJNS7_ILi1EEESH_SH_EEESB_SD_Li256ELb0ELb1ELb1ELb0EEENS1_19SingleTileSchedulerILb0ELb1ELb1ELi128EEEEEEEEEvNT_6ParamsE)
        /*004c*/ 	.short	0x0380
        /*004e*/ 	.short	0x0418


	//----- nvinfo : EIATTR_SW_WAR
	.align		4
.L_176:
        /*0050*/ 	.byte	0x04, 0x36
        /*0052*/ 	.short	(.L_178 - .L_177)
.L_177:
        /*0054*/ 	.word	0x00000008
.L_178:


//--------------------- .nv.info._ZN7cutlass13device_kernelIN5flash19enable_sm80_to_sm89INS1_16FlashAttnFwdSm80INS1_25CollectiveMainloopFwdSm80ILi8ELi1ELb1EN4cute5tupleIJNS5_1CILi128EEES8_S8_EEELi128ENS_10bfloat16_tEfNS_4arch4Sm80ELb1ELb0ELb1ELb0ELb1ELb0ELb1ELb1EEENS1_21CollectiveEpilogueFwdIS9_NS6_IJNS7_ILi1EEESF_SF_EEESA_SC_Li256ELb0ELb1ELb1ELb0EEENS1_30DynamicPersistentTileSchedulerILi256ELi256ELb1ELb1ELb0EEEEEEEEEvNT_6ParamsE --------------------------
	.section	.nv.info._ZN7cutlass13device_kernelIN5flash19enable_sm80_to_sm89INS1_16FlashAttnFwdSm80INS1_25CollectiveMainloopFwdSm80ILi8ELi1ELb1EN4cute5tupleIJNS5_1CILi128EEES8_S8_EEELi128ENS_10bfloat16_tEfNS_4arch4Sm80ELb1ELb0ELb1ELb0ELb1ELb0ELb1ELb1EEENS1_21CollectiveEpilogueFwdIS9_NS6_IJNS7_ILi1EEESF_SF_EEESA_SC_Li256ELb0ELb1ELb1ELb0EEENS1_30DynamicPersistentTileSchedulerILi256ELi256ELb1ELb1ELb0EEEEEEEEEvNT_6ParamsE,"",@"SHT_CUDA_INFO"
	.sectionflags	@""
	.align	4


	//----- nvinfo : EIATTR_CUDA_API_VERSION
	.align		4
        /*0000*/ 	.byte	0x04, 0x37
        /*0002*/ 	.short	(.L_180 - .L_179)
.L_179:
        /*0004*/ 	.word	0x00000082


	//----- nvinfo : EIATTR_KPARAM_INFO
	.align		4
.L_180:
        /*0008*/ 	.byte	0x04, 0x17
        /*000a*/ 	.short	(.L_182 - .L_181)
.L_181:
        /*000c*/ 	.word	0x00000000
        /*0010*/ 	.short	0x0000
        /*0012*/ 	.short	0x0000
        /*0014*/ 	.byte	0x00, 0xf0, 0xa1, 0x10


	//----- nvinfo : EIATTR_SPARSE_MMA_MASK
	.align		4
.L_182:
        /*0018*/ 	.byte	0x03, 0x50
        /*001a*/ 	.short	0x0000


	//----- nvinfo : EIATTR_MAXREG_COUNT
	.align		4
        /*001c*/ 	.byte	0x03, 0x1b
        /*001e*/ 	.short	0x00ff


	//----- nvinfo : EIATTR_MERCURY_ISA_VERSION
	.align		4
        /*0020*/ 	.byte	0x03, 0x5f
        /*0022*/ 	.short	0x0101


	//----- nvinfo : EIATTR_VRC_CTA_INIT_COUNT
	.align		4
        /*0024*/ 	.byte	0x02, 0x4a
	.zero		1
	.zero		1


	//----- nvinfo : EIATTR_EXIT_INSTR_OFFSETS
	.align		4
        /*0028*/ 	.byte	0x04, 0x1c
        /*002a*/ 	.short	(.L_184 - .L_183)


	//   ....[0]....
.L_183:
        /*002c*/ 	.word	0x00000010


	//----- nvinfo : EIATTR_MAX_THREADS
	.align		4
.L_184:
        /*0030*/ 	.byte	0x04, 0x05
        /*0032*/ 	.short	(.L_186 - .L_185)
.L_185:
        /*0034*/ 	.word	0x00000100
        /*0038*/ 	.word	0x00000001
        /*003c*/ 	.word	0x00000001


	//----- nvinfo : EIATTR_CBANK_PARAM_SIZE
	.align		4
.L_186:
        /*0040*/ 	.byte	0x03, 0x19
        /*0042*/ 	.short	0x0428


	//----- nvinfo : EIATTR_PARAM_CBANK
	.align		4
        /*0044*/ 	.byte	0x04, 0x0a
        /*0046*/ 	.short	(.L_188 - .L_187)
	.align		4
.L_187:
        /*0048*/ 	.word	index@(.nv.constant0._ZN7cutlass13device_kernelIN5flash19enable_sm80_to_sm89INS1_16FlashAttnFwdSm80INS1_25CollectiveMainloopFwdSm80ILi8ELi1ELb1EN4cute5tupleIJNS5_1CILi128EEES8_S8_EEELi128ENS_10bfloat16_tEfNS_4arch4Sm80ELb1ELb0ELb1ELb0ELb1ELb0ELb1ELb1EEENS1_21CollectiveEpilogueFwdIS9_NS6_IJNS7_ILi1EEESF_SF_EEESA_SC_Li256ELb0ELb1ELb1ELb0EEENS1_30DynamicPersistentTileSchedulerILi256ELi256ELb1ELb1ELb0EEEEEEEEEvNT_6ParamsE)
        /*004c*/ 	.short	0x0380
        /*004e*/ 	.short	0x0428


	//----- nvinfo : EIATTR_SW_WAR
	.align		4
.L_188:
        /*0050*/ 	.byte	0x04, 0x36
        /*0052*/ 	.short	(.L_190 - .L_189)
.L_189:
        /*0054*/ 	.word	0x00000008
.L_190:


//--------------------- .nv.info._ZN7cutlass13device_kernelIN5flash19enable_sm80_to_sm89INS1_16FlashAttnFwdSm80INS1_25CollectiveMainloopFwdSm80ILi4ELi1ELb0EN4cute5tupleIJNS5_1CILi128EEENS7_ILi64EEES8_EEELi128ENS_10bfloat16_tEfNS_4arch4Sm80ELb0ELb0ELb1ELb0ELb1ELb0ELb1ELb1EEENS1_21CollectiveEpilogueFwdINS6_IJS8_S8_S9_EEENS6_IJNS7_ILi1EEESH_SH_EEESB_SD_Li128ELb0ELb1ELb1ELb0EEENS1_19SingleTileSchedulerILb0ELb1ELb1ELi128EEEEEEEEEvNT_6ParamsE --------------------------
	.section	.nv.info._ZN7cutlass13device_kernelIN5flash19enable_sm80_to_sm89INS1_16FlashAttnFwdSm80INS1_25CollectiveMainloopFwdSm80ILi4ELi1ELb0EN4cute5tupleIJNS5_1CILi128EEENS7_ILi64EEES8_EEELi128ENS_10bfloat16_tEfNS_4arch4Sm80ELb0ELb0ELb1ELb0ELb1ELb0ELb1ELb1EEENS1_21CollectiveEpilogueFwdINS6_IJS8_S8_S9_EEENS6_IJNS7_ILi1EEESH_SH_EEESB_SD_Li128ELb0ELb1ELb1ELb0EEENS1_19SingleTileSchedulerILb0ELb1ELb1ELi128EEEEEEEEEvNT_6ParamsE,"",@"SHT_CUDA_INFO"
	.sectionflags	@""
	.align	4


	//----- nvinfo : EIATTR_CUDA_API_VERSION
	.align		4
        /*0000*/ 	.byte	0x04, 0x37
        /*0002*/ 	.short	(.L_192 - .L_191)
.L_191:
        /*0004*/ 	.word	0x00000082


	//----- nvinfo : EIATTR_KPARAM_INFO
	.align		4
.L_192:
        /*0008*/ 	.byte	0x04, 0x17
        /*000a*/ 	.short	(.L_194 - .L_193)
.L_193:
        /*000c*/ 	.word	0x00000000
        /*0010*/ 	.short	0x0000
        /*0012*/ 	.short	0x0000
        /*0014*/ 	.byte	0x00, 0xf0, 0x61, 0x10


	//----- nvinfo : EIATTR_SPARSE_MMA_MASK
	.align		4
.L_194:
        /*0018*/ 	.byte	0x03, 0x50
        /*001a*/ 	.short	0x0000


	//----- nvinfo : EIATTR_MAXREG_COUNT
	.align		4
        /*001c*/ 	.byte	0x03, 0x1b
        /*001e*/ 	.short	0x00ff


	//----- nvinfo : EIATTR_MERCURY_ISA_VERSION
	.align		4
        /*0020*/ 	.byte	0x03, 0x5f
        /*0022*/ 	.short	0x0101


	//----- nvinfo : EIATTR_VRC_CTA_INIT_COUNT
	.align		4
        /*0024*/ 	.byte	0x02, 0x4a
	.zero		1
	.zero		1


	//----- nvinfo : EIATTR_EXIT_INSTR_OFFSETS
	.align		4
        /*0028*/ 	.byte	0x04, 0x1c
        /*002a*/ 	.short	(.L_196 - .L_195)


	//   ....[0]....
.L_195:
        /*002c*/ 	.word	0x00000010


	//----- nvinfo : EIATTR_MAX_THREADS
	.align		4
.L_196:
        /*0030*/ 	.byte	0x04, 0x05
        /*0032*/ 	.short	(.L_198 - .L_197)
.L_197:
        /*0034*/ 	.word	0x00000080
        /*0038*/ 	.word	0x00000001
        /*003c*/ 	.word	0x00000001


	//----- nvinfo : EIATTR_CBANK_PARAM_SIZE
	.align		4
.L_198:
        /*0040*/ 	.byte	0x03, 0x19
        /*0042*/ 	.short	0x0418


	//----- nvinfo : EIATTR_PARAM_CBANK
	.align		4
        /*0044*/ 	.byte	0x04, 0x0a
        /*0046*/ 	.short	(.L_200 - .L_199)
	.align		4
.L_199:
        /*0048*/ 	.word	index@(.nv.constant0._ZN7cutlass13device_kernelIN5flash19enable_sm80_to_sm89INS1_16FlashAttnFwdSm80INS1_25CollectiveMainloopFwdSm80ILi4ELi1ELb0EN4cute5tupleIJNS5_1CILi128EEENS7_ILi64EEES8_EEELi128ENS_10bfloat16_tEfNS_4arch4Sm80ELb0ELb0ELb1ELb0ELb1ELb0ELb1ELb1EEENS1_21CollectiveEpilogueFwdINS6_IJS8_S8_S9_EEENS6_IJNS7_ILi1EEESH_SH_EEESB_SD_Li128ELb0ELb1ELb1ELb0EEENS1_19SingleTileSchedulerILb0ELb1ELb1ELi128EEEEEEEEEvNT_6ParamsE)
        /*004c*/ 	.short	0x0380
        /*004e*/ 	.short	0x0418


	//----- nvinfo : EIATTR_SW_WAR
	.align		4
.L_200:
        /*0050*/ 	.byte	0x04, 0x36
        /*0052*/ 	.short	(.L_202 - .L_201)
.L_201:
        /*0054*/ 	.word	0x00000008
.L_202:


//--------------------- .nv.info._ZN7cutlass13device_kernelIN5flash19enable_sm80_to_sm89INS1_16FlashAttnFwdSm80INS1_25CollectiveMainloopFwdSm80ILi8ELi1ELb1EN4cute5tupleIJNS5_1CILi128EEENS7_ILi112EEES8_EEELi128ENS_10bfloat16_tEfNS_4arch4Sm80ELb0ELb0ELb1ELb1ELb1ELb0ELb1ELb1EEENS1_21CollectiveEpilogueFwdINS6_IJS8_S8_S9_EEENS6_IJNS7_ILi1EEESH_SH_EEESB_SD_Li256ELb1ELb1ELb1ELb0EEENS1_36VarlenDynamicPersistentTileSchedulerILi128ELi112ELi256ELi256ELb1ELb1ELb0ELb0ELb1ELb1EEEEEEEEEvNT_6ParamsE --------------------------
	.section	.nv.info._ZN7cutlass13device_kernelIN5flash19enable_sm80_to_sm89INS1_16FlashAttnFwdSm80INS1_25CollectiveMainloopFwdSm80ILi8ELi1ELb1EN4cute5tupleIJNS5_1CILi128EEENS7_ILi112EEES8_EEELi128ENS_10bfloat16_tEfNS_4arch4Sm80ELb0ELb0ELb1ELb1ELb1ELb0ELb1ELb1EEENS1_21CollectiveEpilogueFwdINS6_IJS8_S8_S9_EEENS6_IJNS7_ILi1EEESH_SH_EEESB_SD_Li256ELb1ELb1ELb1ELb0EEENS1_36VarlenDynamicPersistentTileSchedulerILi128ELi112ELi256ELi256ELb1ELb1ELb0ELb0ELb1ELb1EEEEEEEEEvNT_6ParamsE,"",@"SHT_CUDA_INFO"
	.sectionflags	@""
	.align	4


	//----- nvinfo : EIATTR_CUDA_API_VERSION
	.align		4
        /*0000*/ 	.byte	0x04, 0x37
        /*0002*/ 	.short	(.L_204 - .L_203)
.L_203:
        /*0004*/ 	.word	0x00000082


	//----- nvinfo : EIATTR_KPARAM_INFO
	.align		4
.L_204:
        /*0008*/ 	.byte	0x04, 0x17
        /*000a*/ 	.short	(.L_206 - .L_205)
.L_205:
        /*000c*/ 	.word	0x00000000
        /*0010*/ 	.short	0x0000
        /*0012*/ 	.short	0x0000
        /*0014*/ 	.byte	0x00, 0xf0, 0xe1, 0x10


	//----- nvinfo : EIATTR_SPARSE_MMA_MASK
	.align		4
.L_206:
        /*0018*/ 	.byte	0x03, 0x50
        /*001a*/ 	.short	0x0000


	//----- nvinfo : EIATTR_MAXREG_COUNT
	.align		4
        /*001c*/ 	.byte	0x03, 0x1b
        /*001e*/ 	.short	0x00ff


	//----- nvinfo : EIATTR_MERCURY_ISA_VERSION
	.align		4
        /*0020*/ 	.byte	0x03, 0x5f
        /*0022*/ 	.short	0x0101


	//----- nvinfo : EIATTR_VRC_CTA_INIT_COUNT
	.align		4
        /*0024*/ 	.byte	0x02, 0x4a
	.zero		1
	.zero		1


	//----- nvinfo : EIATTR_EXIT_INSTR_OFFSETS
	.align		4
        /*0028*/ 	.byte	0x04, 0x1c
        /*002a*/ 	.short	(.L_208 - .L_207)


	//   ....[0]....
.L_207:
        /*002c*/ 	.word	0x00000010


	//----- nvinfo : EIATTR_MAX_THREADS
	.align		4
.L_208:
        /*0030*/ 	.byte	0x04, 0x05
        /*0032*/ 	.short	(.L_210 - .L_209)
.L_209:
        /*0034*/ 	.word	0x00000100
        /*0038*/ 	.word	0x00000001
        /*003c*/ 	.word	0x00000001


	//----- nvinfo : EIATTR_CBANK_PARAM_SIZE
	.align		4
.L_210:
        /*0040*/ 	.byte	0x03, 0x19
        /*0042*/ 	.short	0x0438


	//----- nvinfo : EIATTR_PARAM_CBANK
	.align		4
        /*0044*/ 	.byte	0x04, 0x0a
        /*0046*/ 	.short	(.L_212 - .L_211)
	.align		4
.L_211:
        /*0048*/ 	.word	index@(.nv.constant0._ZN7cutlass13device_kernelIN5flash19enable_sm80_to_sm89INS1_16FlashAttnFwdSm80INS1_25CollectiveMainloopFwdSm80ILi8ELi1ELb1EN4cute5tupleIJNS5_1CILi128EEENS7_ILi112EEES8_EEELi128ENS_10bfloat16_tEfNS_4arch4Sm80ELb0ELb0ELb1ELb1ELb1ELb0ELb1ELb1EEENS1_21CollectiveEpilogueFwdINS6_IJS8_S8_S9_EEENS6_IJNS7_ILi1EEESH_SH_EEESB_SD_Li256ELb1ELb1ELb1ELb0EEENS1_36VarlenDynamicPersistentTileSchedulerILi128ELi112ELi256ELi256ELb1ELb1ELb0ELb0ELb1ELb1EEEEEEEEEvNT_6ParamsE)
        /*004c*/ 	.short	0x0380
        /*004e*/ 	.short	0x0438


	//----- nvinfo : EIATTR_SW_WAR
	.align		4
.L_212:
        /*0050*/ 	.byte	0x04, 0x36
        /*0052*/ 	.short	(.L_214 - .L_213)
.L_213:
        /*0054*/ 	.word	0x00000008
.L_214:


//--------------------- .nv.info._ZN7cutlass13device_kernelIN5flash19enable_sm80_to_sm89INS1_16FlashAttnFwdSm80INS1_25CollectiveMainloopFwdSm80ILi8ELi1ELb1EN4cute5tupleIJNS5_1CILi128EEENS7_ILi112EEES8_EEELi128ENS_10bfloat16_tEfNS_4arch4Sm80ELb0ELb0ELb1ELb1ELb1ELb1ELb1ELb1EEENS1_21CollectiveEpilogueFwdINS6_IJS8_S8_S9_EEENS6_IJNS7_ILi1EEESH_SH_EEESB_SD_Li256ELb1ELb1ELb1ELb0EEENS1_36VarlenDynamicPersistentTileSchedulerILi128ELi112ELi256ELi256ELb1ELb1ELb0ELb0ELb1ELb1EEEEEEEEEvNT_6ParamsE --------------------------
	.section	.nv.info._ZN7cutlass13device_kernelIN5flash19enable_sm80_to_sm89INS1_16FlashAttnFwdSm80INS1_25CollectiveMainloopFwdSm80ILi8ELi1ELb1EN4cute5tupleIJNS5_1CILi128EEENS7_ILi112EEES8_EEELi128ENS_10bfloat16_tEfNS_4arch4Sm80ELb0ELb0ELb1ELb1ELb1ELb1ELb1ELb1EEENS1_21CollectiveEpilogueFwdINS6_IJS8_S8_S9_EEENS6_IJNS7_ILi1EEESH_SH_EEESB_SD_Li256ELb1ELb1ELb1ELb0EEENS1_36VarlenDynamicPersistentTileSchedulerILi128ELi112ELi256ELi256ELb1ELb1ELb0ELb0ELb1ELb1EEEEEEEEEvNT_6ParamsE,"",@"SHT_CUDA_INFO"
	.sectionflags	@""
	.align	4


	//----- nvinfo : EIATTR_CUDA_API_VERSION
	.align		4
        /*0000*/ 	.byte	0x04, 0x37
        /*0002*/ 	.short	(.L_216 - .L_215)
.L_215:
        /*0004*/ 	.word	0x00000082


	//----- nvinfo : EIATTR_KPARAM_INFO
	.align		4
.L_216:
        /*0008*/ 	.byte	0x04, 0x17
        /*000a*/ 	.short	(.L_218 - .L_217)
.L_217:
        /*000c*/ 	.word	0x00000000
        /*0010*/ 	.short	0x0000
        /*0012*/ 	.short	0x0000
        /*0014*/ 	.byte	0x00, 0xf0, 0xe1, 0x10


	//----- nvinfo : EIATTR_SPARSE_MMA_MASK
	.align		4
.L_218:
        /*0018*/ 	.byte	0x03, 0x50
        /*001a*/ 	.short	0x0000


	//----- nvinfo : EIATTR_MAXREG_COUNT
	.align		4
        /*001c*/ 	.byte	0x03, 0x1b
        /*001e*/ 	.short	0x00ff


	//----- nvinfo : EIATTR_MERCURY_ISA_VERSION
	.align		4
        /*0020*/ 	.byte	0x03, 0x5f
        /*0022*/ 	.short	0x0101


	//----- nvinfo : EIATTR_VRC_CTA_INIT_COUNT
	.align		4
        /*0024*/ 	.byte	0x02, 0x4a
	.zero		1
	.zero		1


	//----- nvinfo : EIATTR_EXIT_INSTR_OFFSETS
	.align		4
        /*0028*/ 	.byte	0x04, 0x1c
        /*002a*/ 	.short	(.L_220 - .L_219)


	//   ....[0]....
.L_219:
        /*002c*/ 	.word	0x00000010


	//----- nvinfo : EIATTR_MAX_THREADS
	.align		4
.L_220:
        /*0030*/ 	.byte	0x04, 0x05
        /*0032*/ 	.short	(.L_222 - .L_221)
.L_221:
        /*0034*/ 	.word	0x00000100
        /*0038*/ 	.word	0x00000001
        /*003c*/ 	.word	0x00000001


	//----- nvinfo : EIATTR_CBANK_PARAM_SIZE
	.align		4
.L_222:
        /*0040*/ 	.byte	0x03, 0x19
        /*0042*/ 	.short	0x0438


	//----- nvinfo : EIATTR_PARAM_CBANK
	.align		4
        /*0044*/ 	.byte	0x04, 0x0a
        /*0046*/ 	.short	(.L_224 - .L_223)
	.align		4
.L_223:
        /*0048*/ 	.word	index@(.nv.constant0._ZN7cutlass13device_kernelIN5flash19enable_sm80_to_sm89INS1_16FlashAttnFwdSm80INS1_25CollectiveMainloopFwdSm80ILi8ELi1ELb1EN4cute5tupleIJNS5_1CILi128EEENS7_ILi112EEES8_EEELi128ENS_10bfloat16_tEfNS_4arch4Sm80ELb0ELb0ELb1ELb1ELb1ELb1ELb1ELb1EEENS1_21CollectiveEpilogueFwdINS6_IJS8_S8_S9_EEENS6_IJNS7_ILi1EEESH_SH_EEESB_SD_Li256ELb1ELb1ELb1ELb0EEENS1_36VarlenDynamicPersistentTileSchedulerILi128ELi112ELi256ELi256ELb1ELb1ELb0ELb0ELb1ELb1EEEEEEEEEvNT_6ParamsE)
        /*004c*/ 	.short	0x0380
        /*004e*/ 	.short	0x0438


	//----- nvinfo : EIATTR_SW_WAR
	.align		4
.L_224:
        /*0050*/ 	.byte	0x04, 0x36
        /*0052*/ 	.short	(.L_226 - .L_225)
.L_225:
        /*0054*/ 	.word	0x00000008
.L_226:


//--------------------- .nv.info._ZN7cutlass13device_kernelIN5flash19enable_sm80_to_sm89INS1_16FlashAttnFwdSm80INS1_25CollectiveMainloopFwdSm80ILi4ELi1ELb0EN4cute5tupleIJNS5_1CILi128EEENS7_ILi48EEES8_EEELi128ENS_10bfloat16_tEfNS_4arch4Sm80ELb0ELb1ELb1ELb0ELb1ELb0ELb1ELb1EEENS1_21CollectiveEpilogueFwdINS6_IJS8_S8_S9_EEENS6_IJNS7_ILi1EEESH_SH_EEESB_SD_Li128ELb0ELb1ELb1ELb0EEENS1_19SingleTileSchedulerILb0ELb1ELb1ELi128EEEEEEEEEvNT_6ParamsE --------------------------
	.section	.nv.info._ZN7cutlass13device_kernelIN5flash19enable_sm80_to_sm89INS1_16FlashAttnFwdSm80INS1_25CollectiveMainloopFwdSm80ILi4ELi1ELb0EN4cute5tupleIJNS5_1CILi128EEENS7_ILi48EEES8_EEELi128ENS_10bfloat16_tEfNS_4arch4Sm80ELb0ELb1ELb1ELb0ELb1ELb0ELb1ELb1EEENS1_21CollectiveEpilogueFwdINS6_IJS8_S8_S9_EEENS6_IJNS7_ILi1EEESH_SH_EEESB_SD_Li128ELb0ELb1ELb1ELb0EEENS1_19SingleTileSchedulerILb0ELb1ELb1ELi128EEEEEEEEEvNT_6ParamsE,"",@"SHT_CUDA_INFO"
	.sectionflags	@""
	.align	4


	//----- nvinfo : EIATTR_CUDA_API_VERSION
	.align		4
        /*0000*/ 	.byte	0x04, 0x37
        /*0002*/ 	.short	(.L_228 - .L_227)
.L_227:
        /*0004*/ 	.word	0x00000082


	//----- nvinfo : EIATTR_KPARAM_INFO
	.align		4
.L_228:
        /*0008*/ 	.byte	0x04, 0x17
        /*000a*/ 	.short	(.L_230 - .L_229)
.L_229:
        /*000c*/ 	.word	0x00000000
        /*0010*/ 	.short	0x0000
        /*0012*/ 	.short	0x0000
        /*0014*/ 	.byte	0x00, 0xf0, 0x61, 0x10


	//----- nvinfo : EIATTR_SPARSE_MMA_MASK
	.align		4
.L_230:
        /*0018*/ 	.byte	0x03, 0x50
        /*001a*/ 	.short	0x0000


	//----- nvinfo : EIATTR_MAXREG_COUNT
	.align		4
        /*001c*/ 	.byte	0x03, 0x1b
        /*001e*/ 	.short	0x00ff


	//----- nvinfo : EIATTR_MERCURY_ISA_VERSION
	.align		4
        /*0020*/ 	.byte	0x03, 0x5f
        /*0022*/ 	.short	0x0101


	//----- nvinfo : EIATTR_VRC_CTA_INIT_COUNT
	.align		4
        /*0024*/ 	.byte	0x02, 0x4a
	.zero		1
	.zero		1


	//----- nvinfo : EIATTR_EXIT_INSTR_OFFSETS
	.align		4
        /*0028*/ 	.byte	0x04, 0x1c
        /*002a*/ 	.short	(.L_232 - .L_231)


	//   ....[0]....
.L_231:
        /*002c*/ 	.word	0x00000010


	//----- nvinfo : EIATTR_MAX_THREADS
	.align		4
.L_232:
        /*0030*/ 	.byte	0x04, 0x05
        /*0032*/ 	.short	(.L_234 - .L_233)
.L_233:
        /*0034*/ 	.word	0x00000080
        /*0038*/ 	.word	0x00000001
        /*003c*/ 	.word	0x00000001


	//----- nvinfo : EIATTR_CBANK_PARAM_SIZE
	.align		4
.L_234:
        /*0040*/ 	.byte	0x03, 0x19
        /*0042*/ 	.short	0x0418


	//----- nvinfo : EIATTR_PARAM_CBANK
	.align		4
        /*0044*/ 	.byte	0x04, 0x0a
        /*0046*/ 	.short	(.L_236 - .L_235)
	.align		4
.L_235:
        /*0048*/ 	.word	index@(.nv.constant0._ZN7cutlass13device_kernelIN5flash19enable_sm80_to_sm89INS1_16FlashAttnFwdSm80INS1_25CollectiveMainloopFwdSm80ILi4ELi1ELb0EN4cute5tupleIJNS5_1CILi128EEENS7_ILi48EEES8_EEELi128ENS_10bfloat16_tEfNS_4arch4Sm80ELb0ELb1ELb1ELb0ELb1ELb0ELb1ELb1EEENS1_21CollectiveEpilogueFwdINS6_IJS8_S8_S9_EEENS6_IJNS7_ILi1EEESH_SH_EEESB_SD_Li128ELb0ELb1ELb1ELb0EEENS1_19SingleTileSchedulerILb0ELb1ELb1ELi128EEEEEEEEEvNT_6ParamsE)
        /*004c*/ 	.short	0x0380
        /*004e*/ 	.short	0x0418


	//----- nvinfo : EIATTR_SW_WAR
	.align		4
.L_236:
        /*0050*/ 	.byte	0x04, 0x36
        /*0052*/ 	.short	(.L_238 - .L_237)
.L_237:
        /*0054*/ 	.word	0x00000008
.L_238:


//--------------------- .nv.info._ZN7cutlass13device_kernelIN5flash19enable_sm80_to_sm89INS1_16FlashAttnFwdSm80INS1_25CollectiveMainloopFwdSm80ILi8ELi1ELb1EN4cute5tupleIJNS5_1CILi128EEENS7_ILi96EEES8_EEELi128ENS_10bfloat16_tEfNS_4arch4Sm80ELb0ELb1ELb1ELb1ELb1ELb0ELb1ELb1EEENS1_21CollectiveEpilogueFwdINS6_IJS8_S8_S9_EEENS6_IJNS7_ILi1EEESH_SH_EEESB_SD_Li256ELb1ELb1ELb1ELb0EEENS1_36VarlenDynamicPersistentTileSchedulerILi128ELi96ELi256ELi256ELb1ELb1ELb0ELb1ELb0ELb1EEEEEEEEEvNT_6ParamsE --------------------------
	.section	.nv.info._ZN7cutlass13device_kernelIN5flash19enable_sm80_to_sm89INS1_16FlashAttnFwdSm80INS1_25CollectiveMainloopFwdSm80ILi8ELi1ELb1EN4cute5tupleIJNS5_1CILi128EEENS7_ILi96EEES8_EEELi128ENS_10bfloat16_tEfNS_4arch4Sm80ELb0ELb1ELb1ELb1ELb1ELb0ELb1ELb1EEENS1_21CollectiveEpilogueFwdINS6_IJS8_S8_S9_EEENS6_IJNS7_ILi1EEESH_SH_EEESB_SD_Li256ELb1ELb1ELb1ELb0EEENS1_36VarlenDynamicPersistentTileSchedulerILi128ELi96ELi256ELi256ELb1ELb1ELb0ELb1ELb0ELb1EEEEEEEEEvNT_6ParamsE,"",@"SHT_CUDA_INFO"
	.sectionflags	@""
	.align	4


	//----- nvinfo : EIATTR_CUDA_API_VERSION
	.align		4
        /*0000*/ 	.byte	0x04, 0x37
        /*0002*/ 	.short	(.L_240 - .L_239)
.L_239:
        /*0004*/ 	.word	0x00000082


	//----- nvinfo : EIATTR_KPARAM_INFO
	.align		4
.L_240:
        /*0008*/ 	.byte	0x04, 0x17
        /*000a*/ 	.short	(.L_242 - .L_241)
.L_241:
        /*000c*/ 	.word	0x00000000
        /*0010*/ 	.short	0x0000
        /*0012*/ 	.short	0x0000
        /*0014*/ 	.byte	0x00, 0xf0, 0xe1, 0x10


	//----- nvinfo : EIATTR_SPARSE_MMA_MASK
	.align		4
.L_242:
        /*0018*/ 	.byte	0x03, 0x50
        /*001a*/ 	.short	0x0000


	//----- nvinfo : EIATTR_MAXREG_COUNT
	.align		4
        /*001c*/ 	.byte	0x03, 0x1b
        /*001e*/ 	.short	0x00ff


	//----- nvinfo : EIATTR_MERCURY_ISA_VERSION
	.align		4
        /*0020*/ 	.byte	0x03, 0x5f
        /*0022*/ 	.short	0x0101


	//----- nvinfo : EIATTR_VRC_CTA_INIT_COUNT
	.align		4
        /*0024*/ 	.byte	0x02, 0x4a
	.zero		1
	.zero		1


	//----- nvinfo : EIATTR_EXIT_INSTR_OFFSETS
	.align		4
        /*0028*/ 	.byte	0x04, 0x1c
        /*002a*/ 	.short	(.L_244 - .L_243)


	//   ....[0]....
.L_243:
        /*002c*/ 	.word	0x00000010


	//----- nvinfo : EIATTR_MAX_THREADS
	.align		4
.L_244:
        /*0030*/ 	.byte	0x04, 0x05
        /*0032*/ 	.short	(.L_246 - .L_245)
.L_245:
        /*0034*/ 	.word	0x00000100
        /*0038*/ 	.word	0x00000001
        /*003c*/ 	.word	0x00000001


	//----- nvinfo : EIATTR_CBANK_PARAM_SIZE
	.align		4
.L_246:
        /*0040*/ 	.byte	0x03, 0x19
        /*0042*/ 	.short	0x0438


	//----- nvinfo : EIATTR_PARAM_CBANK
	.align		4
        /*0044*/ 	.byte	0x04, 0x0a
        /*0046*/ 	.short	(.L_248 - .L_247)
	.align		4
.L_247:
        /*0048*/ 	.word	index@(.nv.constant0._ZN7cutlass13device_kernelIN5flash19enable_sm80_to_sm89INS1_16FlashAttnFwdSm80INS1_25CollectiveMainloopFwdSm80ILi8ELi1ELb1EN4cute5tupleIJNS5_1CILi128EEENS7_ILi96EEES8_EEELi128ENS_10bfloat16_tEfNS_4arch4Sm80ELb0ELb1ELb1ELb1ELb1ELb0ELb1ELb1EEENS1_21CollectiveEpilogueFwdINS6_IJS8_S8_S9_EEENS6_IJNS7_ILi1EEESH_SH_EEESB_SD_Li256ELb1ELb1ELb1ELb0EEENS1_36VarlenDynamicPersistentTileSchedulerILi128ELi96ELi256ELi256ELb1ELb1ELb0ELb1ELb0ELb1EEEEEEEEEvNT_6ParamsE)
        /*004c*/ 	.short	0x0380
        /*004e*/ 	.short	0x0438


	//----- nvinfo : EIATTR_SW_WAR
	.align		4
.L_248:
        /*0050*/ 	.byte	0x04, 0x36
        /*0052*/ 	.short	(.L_250 - .L_249)
.L_249:
        /*0054*/ 	.word	0x00000008
.L_250:


//--------------------- .nv.info._ZN7cutlass13device_kernelIN5flash19enable_sm80_to_sm89INS1_16FlashAttnFwdSm80INS1_25CollectiveMainloopFwdSm80ILi8ELi1ELb1EN4cute5tupleIJNS5_1CILi128EEENS7_ILi96EEES8_EEELi128ENS_10bfloat16_tEfNS_4arch4Sm80ELb0ELb1ELb1ELb1ELb1ELb1ELb1ELb1EEENS1_21CollectiveEpilogueFwdINS6_IJS8_S8_S9_EEENS6_IJNS7_ILi1EEESH_SH_EEESB_SD_Li256ELb1ELb1ELb1ELb0EEENS1_36VarlenDynamicPersistentTileSchedulerILi128ELi96ELi256ELi256ELb1ELb1ELb0ELb1ELb0ELb1EEEEEEEEEvNT_6ParamsE --------------------------
	.section	.nv.info._ZN7cutlass13device_kernelIN5flash19enable_sm80_to_sm89INS1_16FlashAttnFwdSm80INS1_25CollectiveMainloopFwdSm80ILi8ELi1ELb1EN4cute5tupleIJNS5_1CILi128EEENS7_ILi96EEES8_EEELi128ENS_10bfloat16_tEfNS_4arch4Sm80ELb0ELb1ELb1ELb1ELb1ELb1ELb1ELb1EEENS1_21CollectiveEpilogueFwdINS6_IJS8_S8_S9_EEENS6_IJNS7_ILi1EEESH_SH_EEESB_SD_Li256ELb1ELb1ELb1ELb0EEENS1_36VarlenDynamicPersistentTileSchedulerILi128ELi96ELi256ELi256ELb1ELb1ELb0ELb1ELb0ELb1EEEEEEEEEvNT_6ParamsE,"",@"SHT_CUDA_INFO"
	.sectionflags	@""
	.align	4


	//----- nvinfo : EIATTR_CUDA_API_VERSION
	.align		4
        /*0000*/ 	.byte	0x04, 0x37
        /*0002*/ 	.short	(.L_252 - .L_251)
.L_251:
        /*0004*/ 	.word	0x00000082


	//----- nvinfo : EIATTR_KPARAM_INFO
	.align		4
.L_252:
        /*0008*/ 	.byte	0x04, 0x17
        /*000a*/ 	.short	(.L_254 - .L_253)
.L_253:
        /*000c*/ 	.word	0x00000000
        /*0010*/ 	.short	0x0000
        /*0012*/ 	.short	0x0000
        /*0014*/ 	.byte	0x00, 0xf0, 0xe1, 0x10


	//----- nvinfo : EIATTR_SPARSE_MMA_MASK
	.align		4
.L_254:
        /*0018*/ 	.byte	0x03, 0x50
        /*001a*/ 	.short	0x0000


	//----- nvinfo : EIATTR_MAXREG_COUNT
	.align		4
        /*001c*/ 	.byte	0x03, 0x1b
        /*001e*/ 	.short	0x00ff


	//----- nvinfo : EIATTR_MERCURY_ISA_VERSION
	.align		4
        /*0020*/ 	.byte	0x03, 0x5f
        /*0022*/ 	.short	0x0101


	//----- nvinfo : EIATTR_VRC_CTA_INIT_COUNT
	.align		4
        /*0024*/ 	.byte	0x02, 0x4a
	.zero		1
	.zero		1


	//----- nvinfo : EIATTR_EXIT_INSTR_OFFSETS
	.align		4
        /*0028*/ 	.byte	0x04, 0x1c
        /*002a*/ 	.short	(.L_256 - .L_255)


	//   ....[0]....
.L_255:
        /*002c*/ 	.word	0x00000010


	//----- nvinfo : EIATTR_MAX_THREADS
	.align		4
.L_256:
        /*0030*/ 	.byte	0x04, 0x05
        /*0032*/ 	.short	(.L_258 - .L_257)
.L_257:
        /*0034*/ 	.word	0x00000100
        /*0038*/ 	.word	0x00000001
        /*003c*/ 	.word	0x00000001


	//----- nvinfo : EIATTR_CBANK_PARAM_SIZE
	.align		4
.L_258:
        /*0040*/ 	.byte	0x03, 0x19
        /*0042*/ 	.short	0x0438


	//----- nvinfo : EIATTR_PARAM_CBANK
	.align		4
        /*0044*/ 	.byte	0x04, 0x0a
        /*0046*/ 	.short	(.L_260 - .L_259)
	.align		4
.L_259:
        /*0048*/ 	.word	index@(.nv.constant0._ZN7cutlass13device_kernelIN5flash19enable_sm80_to_sm89INS1_16FlashAttnFwdSm80INS1_25CollectiveMainloopFwdSm80ILi8ELi1ELb1EN4cute5tupleIJNS5_1CILi128EEENS7_ILi96EEES8_EEELi128ENS_10bfloat16_tEfNS_4arch4Sm80ELb0ELb1ELb1ELb1ELb1ELb1ELb1ELb1EEENS1_21CollectiveEpilogueFwdINS6_IJS8_S8_S9_EEENS6_IJNS7_ILi1EEESH_SH_EEESB_SD_Li256ELb1ELb1ELb1ELb0EEENS1_36VarlenDynamicPersistentTileSchedulerILi128ELi96ELi256ELi256ELb1ELb1ELb0ELb1ELb0ELb1EEEEEEEEEvNT_6ParamsE)
        /*004c*/ 	.short	0x0380
        /*004e*/ 	.short	0x0438


	//----- nvinfo : EIATTR_SW_WAR
	.align		4
.L_260:
        /*0050*/ 	.byte	0x04, 0x36
        /*0052*/ 	.short	(.L_262 - .L_261)
.L_261:
        /*0054*/ 	.word	0x00000008
.L_262:


//--------------------- .nv.info._ZN7cutlass13device_kernelIN5flash19enable_sm80_to_sm89INS1_16FlashAttnFwdSm80INS1_25CollectiveMainloopFwdSm80ILi4ELi1ELb0EN4cute5tupleIJNS5_1CILi128EEENS7_ILi64EEES8_EEELi128ENS_10bfloat16_tEfNS_4arch4Sm80ELb1ELb0ELb1ELb0ELb1ELb0ELb1ELb1EEENS1_21CollectiveEpilogueFwdINS6_IJS8_S8_S9_EEENS6_IJNS7_ILi1EEESH_SH_EEESB_SD_Li128ELb0ELb1ELb1ELb0EEENS1_30DynamicPersistentTileSchedulerILi128ELi128ELb1ELb1ELb0EEEEEEEEEvNT_6ParamsE --------------------------
	.section	.nv.info._ZN7cutlass13device_kernelIN5flash19enable_sm80_to_sm89INS1_16FlashAttnFwdSm80INS1_25CollectiveMainloopFwdSm80ILi4ELi1ELb0EN4cute5tupleIJNS5_1CILi128EEENS7_ILi64EEES8_EEELi128ENS_10bfloat16_tEfNS_4arch4Sm80ELb1ELb0ELb1ELb0ELb1ELb0ELb1ELb1EEENS1_21CollectiveEpilogueFwdINS6_IJS8_S8_S9_EEENS6_IJNS7_ILi1EEESH_SH_EEESB_SD_Li128ELb0ELb1ELb1ELb0EEENS1_30DynamicPersistentTileSchedulerILi128ELi128ELb1ELb1ELb0EEEEEEEEEvNT_6ParamsE,"",@"SHT_CUDA_INFO"
	.sectionflags	@""
	.align	4


	//----- nvinfo : EIATTR_CUDA_API_VERSION
	.align		4
        /*0000*/ 	.byte	0x04, 0x37
        /*0002*/ 	.short	(.L_264 - .L_263)
.L_263:
        /*0004*/ 	.word	0x00000082


	//----- nvinfo : EIATTR_KPARAM_INFO
	.align		4
.L_264:
        /*0008*/ 	.byte	0x04, 0x17
        /*000a*/ 	.short	(.L_266 - .L_265)
.L_265:
        /*000c*/ 	.word	0x00000000
        /*0010*/ 	.short	0x0000
        /*0012*/ 	.short	0x0000
        /*0014*/ 	.byte	0x00, 0xf0, 0xa1, 0x10


	//----- nvinfo : EIATTR_SPARSE_MMA_MASK
	.align		4
.L_266:
        /*0018*/ 	.byte	0x03, 0x50
        /*001a*/ 	.short	0x0000


	//----- nvinfo : EIATTR_MAXREG_COUNT
	.align		4
        /*001c*/ 	.byte	0x03, 0x1b
        /*001e*/ 	.short	0x00ff


	//----- nvinfo : EIATTR_MERCURY_ISA_VERSION
	.align		4
        /*0020*/ 	.byte	0x03, 0x5f
        /*0022*/ 	.short	0x0101


	//----- nvinfo : EIATTR_VRC_CTA_INIT_COUNT
	.align		4
        /*0024*/ 	.byte	0x02, 0x4a
	.zero		1
	.zero		1


	//----- nvinfo : EIATTR_EXIT_INSTR_OFFSETS
	.align		4
        /*0028*/ 	.byte	0x04, 0x1c
        /*002a*/ 	.short	(.L_268 - .L_267)


	//   ....[0]....
.L_267:
        /*002c*/ 	.word	0x00000010


	//----- nvinfo : EIATTR_MAX_THREADS
	.align		4
.L_268:
        /*0030*/ 	.byte	0x04, 0x05
        /*0032*/ 	.short	(.L_270 - .L_269)
.L_269:
        /*0034*/ 	.word	0x00000080
        /*0038*/ 	.word	0x00000001
        /*003c*/ 	.word	0x00000001


	//----- nvinfo : EIATTR_CBANK_PARAM_SIZE
	.align		4
.L_270:
        /*0040*/ 	.byte	0x03, 0x19
        /*0042*/ 	.short	0x0428


	//----- nvinfo : EIATTR_PARAM_CBANK
	.align		4
        /*0044*/ 	.byte	0x04, 0x0a
        /*0046*/ 	.short	(.L_272 - .L_271)
	.align		4
.L_271:
        /*0048*/ 	.word	index@(.nv.constant0._ZN7cutlass13device_kernelIN5flash19enable_sm80_to_sm89INS1_16FlashAttnFwdSm80INS1_25CollectiveMainloopFwdSm80ILi4ELi1ELb0EN4cute5tupleIJNS5_1CILi128EEENS7_ILi64EEES8_EEELi128ENS_10bfloat16_tEfNS_4arch4Sm80ELb1ELb0ELb1ELb0ELb1ELb0ELb1ELb1EEENS1_21CollectiveEpilogueFwdINS6_IJS8_S8_S9_EEENS6_IJNS7_ILi1EEESH_SH_EEESB_SD_Li128ELb0ELb1ELb1ELb0EEENS1_30DynamicPersistentTileSchedulerILi128ELi128ELb1ELb1ELb0EEEEEEEEEvNT_6ParamsE)
        /*004c*/ 	.short	0x0380
        /*004e*/ 	.short	0x0428


	//----- nvinfo : EIATTR_SW_WAR
	.align		4
.L_272:
        /*0050*/ 	.byte	0x04, 0x36
        /*0052*/ 	.short	(.L_274 - .L_273)
.L_273:
        /*0054*/ 	.word	0x00000008
.L_274:


//--------------------- .nv.info._ZN7cutlass13device_kernelIN5flash19enable_sm80_to_sm89INS1_16FlashAttnFwdSm80INS1_25CollectiveMainloopFwdSm80ILi8ELi1ELb1EN4cute5tupleIJNS5_1CILi128EEENS7_ILi112EEES8_EEELi128ENS_10bfloat16_tEfNS_4arch4Sm80ELb1ELb0ELb1ELb1ELb1ELb0ELb1ELb1EEENS1_21CollectiveEpilogueFwdINS6_IJS8_S8_S9_EEENS6_IJNS7_ILi1EEESH_SH_EEESB_SD_Li256ELb1ELb1ELb1ELb0EEENS1_36VarlenDynamicPersistentTileSchedulerILi128ELi112ELi256ELi256ELb1ELb1ELb0ELb1ELb1ELb1EEEEEEEEEvNT_6ParamsE --------------------------
	.section	.nv.info._ZN7cutlass13device_kernelIN5flash19enable_sm80_to_sm89INS1_16FlashAttnFwdSm80INS1_25CollectiveMainloopFwdSm80ILi8ELi1ELb1EN4cute5tupleIJNS5_1CILi128EEENS7_ILi112EEES8_EEELi128ENS_10bfloat16_tEfNS_4arch4Sm80ELb1ELb0ELb1ELb1ELb1ELb0ELb1ELb1EEENS1_21CollectiveEpilogueFwdINS6_IJS8_S8_S9_EEENS6_IJNS7_ILi1EEESH_SH_EEESB_SD_Li256ELb1ELb1ELb1ELb0EEENS1_36VarlenDynamicPersistentTileSchedulerILi128ELi112ELi256ELi256ELb1ELb1ELb0ELb1ELb1ELb1EEEEEEEEEvNT_6ParamsE,"",@"SHT_CUDA_INFO"
	.sectionflags	@""
	.align	4


	//----- nvinfo : EIATTR_CUDA_API_VERSION
	.align		4
        /*0000*/ 	.byte	0x04, 0x37
        /*0002*/ 	.short	(.L_276 - .L_275)
.L_275:
        /*0004*/ 	.word	0x00000082


	//----- nvinfo : EIATTR_KPARAM_INFO
	.align		4
.L_276:
        /*0008*/ 	.byte	0x04, 0x17
        /*000a*/ 	.short	(.L_278 - .L_277)
.L_277:
        /*000c*/ 	.word	0x00000000
        /*0010*/ 	.short	0x0000
        /*0012*/ 	.short	0x0000
        /*0014*/ 	.byte	0x00, 0xf0, 0xe1, 0x10


	//----- nvinfo : EIATTR_SPARSE_MMA_MASK
	.align		4
.L_278:
        /*0018*/ 	.byte	0x03, 0x50
        /*001a*/ 	.short	0x0000


	//----- nvinfo : EIATTR_MAXREG_COUNT
	.align		4
        /*001c*/ 	.byte	0x03, 0x1b
        /*001e*/ 	.short	0x00ff


	//----- nvinfo : EIATTR_MERCURY_ISA_VERSION
	.align		4
        /*0020*/ 	.byte	0x03, 0x5f
        /*0022*/ 	.short	0x0101


	//----- nvinfo : EIATTR_VRC_CTA_INIT_COUNT
	.align		4
        /*0024*/ 	.byte	0x02, 0x4a
	.zero		1
	.zero		1


	//----- nvinfo : EIATTR_EXIT_INSTR_OFFSETS
	.align		4
        /*0028*/ 	.byte	0x04, 0x1c
        /*002a*/ 	.short	(.L_280 - .L_279)


	//   ....[0]....
.L_279:
        /*002c*/ 	.word	0x00000010


	//----- nvinfo : EIATTR_MAX_THREADS
	.align		4
.L_280:
        /*0030*/ 	.byte	0x04, 0x05
        /*0032*/ 	.short	(.L_282 - .L_281)
.L_281:
        /*0034*/ 	.word	0x00000100
        /*0038*/ 	.word	0x00000001
        /*003c*/ 	.word	0x00000001


	//----- nvinfo : EIATTR_CBANK_PARAM_SIZE
	.align		4
.L_282:
        /*0040*/ 	.byte	0x03, 0x19
        /*0042*/ 	.short	0x0438


	//----- nvinfo : EIATTR_PARAM_CBANK
	.align		4
        /*0044*/ 	.byte	0x04, 0x0a
        /*0046*/ 	.short	(.L_284 - .L_283)
	.align		4
.L_283:
        /*0048*/ 	.word	index@(.nv.constant0._ZN7cutlass13device_kernelIN5flash19enable_sm80_to_sm89INS1_16FlashAttnFwdSm80INS1_25CollectiveMainloopFwdSm80ILi8ELi1ELb1EN4cute5tupleIJNS5_1CILi128EEENS7_ILi112EEES8_EEELi128ENS_10bfloat16_tEfNS_4arch4Sm80ELb1ELb0ELb1ELb1ELb1ELb0ELb1ELb1EEENS1_21CollectiveEpilogueFwdINS6_IJS8_S8_S9_EEENS6_IJNS7_ILi1EEESH_SH_EEESB_SD_Li256ELb1ELb1ELb1ELb0EEENS1_36VarlenDynamicPersistentTileSchedulerILi128ELi112ELi256ELi256ELb1ELb1ELb0ELb1ELb1ELb1EEEEEEEEEvNT_6ParamsE)
        /*004c*/ 	.short	0x0380
        /*004e*/ 	.short	0x0438


	//----- nvinfo : EIATTR_SW_WAR
	.align		4
.L_284:
        /*0050*/ 	.byte	0x04, 0x36
        /*0052*/ 	.short	(.L_286 - .L_285)
.L_285:
        /*0054*/ 	.word	0x00000008
.L_286:


//--------------------- .nv.info._ZN7cutlass13device_kernelIN5flash19enable_sm80_to_sm89INS1_16FlashAttnFwdSm80INS1_25CollectiveMainloopFwdSm80ILi8ELi1ELb1EN4cute5tupleIJNS5_1CILi128EEENS7_ILi112EEES8_EEELi128ENS_10bfloat16_tEfNS_4arch4Sm80ELb1ELb0ELb1ELb1ELb1ELb1ELb1ELb1EEENS1_21CollectiveEpilogueFwdINS6_IJS8_S8_S9_EEENS6_IJNS7_ILi1EEESH_SH_EEESB_SD_Li256ELb1ELb1ELb1ELb0EEENS1_36VarlenDynamicPersistentTileSchedulerILi128ELi112ELi256ELi256ELb1ELb1ELb0ELb1ELb1ELb1EEEEEEEEEvNT_6ParamsE --------------------------
	.section	.nv.info._ZN7cutlass13device_kernelIN5flash19enable_sm80_to_sm89INS1_16FlashAttnFwdSm80INS1_25CollectiveMainloopFwdSm80ILi8ELi1ELb1EN4cute5tupleIJNS5_1CILi128EEENS7_ILi112EEES8_EEELi128ENS_10bfloat16_tEfNS_4arch4Sm80ELb1ELb0ELb1ELb1ELb1ELb1ELb1ELb1EEENS1_21CollectiveEpilogueFwdINS6_IJS8_S8_S9_EEENS6_IJNS7_ILi1EEESH_SH_EEESB_SD_Li256ELb1ELb1ELb1ELb0EEENS1_36VarlenDynamicPersistentTileSchedulerILi128ELi112ELi256ELi256ELb1ELb1ELb0ELb1ELb1ELb1EEEEEEEEEvNT_6ParamsE,"",@"SHT_CUDA_INFO"
	.sectionflags	@""
	.align	4


	//----- nvinfo : EIATTR_CUDA_API_VERSION
	.align		4
        /*0000*/ 	.byte	0x04, 0x37
        /*0002*/ 	.short	(.L_288 - .L_287)
.L_287:
        /*0004*/ 	.word	0x00000082


	//----- nvinfo : EIATTR_KPARAM_INFO
	.align		4
.L_288:
        /*0008*/ 	.byte	0x04, 0x17
        /*000a*/ 	.short	(.L_290 - .L_289)
.L_289:
        /*000c*/ 	.word	0x00000000
        /*0010*/ 	.short	0x0000
        /*0012*/ 	.short	0x0000
        /*0014*/ 	.byte	0x00, 0xf0, 0xe1, 0x10


	//----- nvinfo : EIATTR_SPARSE_MMA_MASK
	.align		4
.L_290:
        /*0018*/ 	.byte	0x03, 0x50
        /*001a*/ 	.short	0x0000


	//----- nvinfo : EIATTR_MAXREG_COUNT
	.align		4
        /*001c*/ 	.byte	0x03, 0x1b
        /*001e*/ 	.short	0x00ff


	//----- nvinfo : EIATTR_MERCURY_ISA_VERSION
	.align		4
        /*0020*/ 	.byte	0x03, 0x5f
        /*0022*/ 	.short	0x0101


	//----- nvinfo : EIATTR_VRC_CTA_INIT_COUNT
	.align		4
        /*0024*/ 	.byte	0x02, 0x4a
	.zero		1
	.zero		1


	//----- nvinfo : EIATTR_EXIT_INSTR_OFFSETS
	.align		4
        /*0028*/ 	.byte	0x04, 0x1c
        /*002a*/ 	.short	(.L_292 - .L_291)


	//   ....[0]....
.L_291:
        /*002c*/ 	.word	0x00000010


	//----- nvinfo : EIATTR_MAX_THREADS
	.align		4
.L_292:
        /*0030*/ 	.byte	0x04, 0x05
        /*0032*/ 	.short	(.L_294 - .L_293)
.L_293:
        /*0034*/ 	.word	0x00000100
        /*0038*/ 	.word	0x00000001
        /*003c*/ 	.word	0x00000001


	//----- nvinfo : EIATTR_CBANK_PARAM_SIZE
	.align		4
.L_294:
        /*0040*/ 	.byte	0x03, 0x19
        /*0042*/ 	.short	0x0438


	//----- nvinfo : EIATTR_PARAM_CBANK
	.align		4
        /*0044*/ 	.byte	0x04, 0x0a
        /*0046*/ 	.short	(.L_296 - .L_295)
	.align		4
.L_295:
        /*0048*/ 	.word	index@(.nv.constant0._ZN7cutlass13device_kernelIN5flash19enable_sm80_to_sm89INS1_16FlashAttnFwdSm80INS1_25CollectiveMainloopFwdSm80ILi8ELi1ELb1EN4cute5tupleIJNS5_1CILi128EEENS7_ILi112EEES8_EEELi128ENS_10bfloat16_tEfNS_4arch4Sm80ELb1ELb0ELb1ELb1ELb1ELb1ELb1ELb1EEENS1_21CollectiveEpilogueFwdINS6_IJS8_S8_S9_EEENS6_IJNS7_ILi1EEESH_SH_EEESB_SD_Li256ELb1ELb1ELb1ELb0EEENS1_36VarlenDynamicPersistentTileSchedulerILi128ELi112ELi256ELi256ELb1ELb1ELb0ELb1ELb1ELb1EEEEEEEEEvNT_6ParamsE)
        /*004c*/ 	.short	0x0380
        /*004e*/ 	.short	0x0438


	//----- nvinfo : EIATTR_SW_WAR
	.align		4
.L_296:
        /*0050*/ 	.byte	0x04, 0x36
        /*0052*/ 	.short	(.L_298 - .L_297)
.L_297:
        /*0054*/ 	.word	0x00000008
.L_298:


//--------------------- .nv.info._ZN7cutlass13device_kernelIN5flash19enable_sm80_to_sm89INS1_16FlashAttnFwdSm80INS1_25CollectiveMainloopFwdSm80ILi8ELi1ELb1EN4cute5tupleIJNS5_1CILi128EEES8_S8_EEELi128ENS_10bfloat16_tEfNS_4arch4Sm80ELb0ELb0ELb0ELb0ELb1ELb0ELb1ELb1EEENS1_21CollectiveEpilogueFwdIS9_NS6_IJNS7_ILi1EEESF_SF_EEESA_SC_Li256ELb0ELb1ELb1ELb0EEENS1_19SingleTileSchedulerILb0ELb1ELb1ELi128EEEEEEEEEvNT_6ParamsE --------------------------
	.section	.nv.info._ZN7cutlass13device_kernelIN5flash19enable_sm80_to_sm89INS1_16FlashAttnFwdSm80INS1_25CollectiveMainloopFwdSm80ILi8ELi1ELb1EN4cute5tupleIJNS5_1CILi128EEES8_S8_EEELi128ENS_10bfloat16_tEfNS_4arch4Sm80ELb0ELb0ELb0ELb0ELb1ELb0ELb1ELb1EEENS1_21CollectiveEpilogueFwdIS9_NS6_IJNS7_ILi1EEESF_SF_EEESA_SC_Li256ELb0ELb1ELb1ELb0EEENS1_19SingleTileSchedulerILb0ELb1ELb1ELi128EEEEEEEEEvNT_6ParamsE,"",@"SHT_CUDA_INFO"
	.sectionflags	@""
	.align	4


	//----- nvinfo : EIATTR_CUDA_API_VERSION
	.align		4
        /*0000*/ 	.byte	0x04, 0x37
        /*0002*/ 	.short	(.L_300 - .L_299)
.L_299:
        /*0004*/ 	.word	0x00000082


	//----- nvinfo : EIATTR_KPARAM_INFO
	.align		4
.L_300:
        /*0008*/ 	.byte	0x04, 0x17
        /*000a*/ 	.short	(.L_302 - .L_301)
.L_301:
        /*000c*/ 	.word	0x00000000
        /*0010*/ 	.short	0x0000
        /*0012*/ 	.short	0x0000
        /*0014*/ 	.byte	0x00, 0xf0, 0x61, 0x10


	//----- nvinfo : EIATTR_SPARSE_MMA_MASK
	.align		4
.L_302:
        /*0018*/ 	.byte	0x03, 0x50
        /*001a*/ 	.short	0x0000


	//----- nvinfo : EIATTR_MAXREG_COUNT
	.align		4
        /*001c*/ 	.byte	0x03, 0x1b
        /*001e*/ 	.short	0x00ff


	//----- nvinfo : EIATTR_MERCURY_ISA_VERSION
	.align		4
        /*0020*/ 	.byte	0x03, 0x5f
        /*0022*/ 	.short	0x0101


	//----- nvinfo : EIATTR_VRC_CTA_INIT_COUNT
	.align		4
        /*0024*/ 	.byte	0x02, 0x4a
	.zero		1
	.zero		1


	//----- nvinfo : EIATTR_EXIT_INSTR_OFFSETS
	.align		4
        /*0028*/ 	.byte	0x04, 0x1c
        /*002a*/ 	.short	(.L_304 - .L_303)


	//   ....[0]....
.L_303:
        /*002c*/ 	.word	0x00000010


	//----- nvinfo : EIATTR_MAX_THREADS
	.align		4
.L_304:
        /*0030*/ 	.byte	0x04, 0x05
        /*0032*/ 	.short	(.L_306 - .L_305)
.L_305:
        /*0034*/ 	.word	0x00000100
        /*0038*/ 	.word	0x00000001
        /*003c*/ 	.word	0x00000001


	//----- nvinfo : EIATTR_CBANK_PARAM_SIZE
	.align		4
.L_306:
        /*0040*/ 	.byte	0x03, 0x19
        /*0042*/ 	.short	0x0418


	//----- nvinfo : EIATTR_PARAM_CBANK
	.align		4
        /*0044*/ 	.byte	0x04, 0x0a
        /*0046*/ 	.short	(.L_308 - .L_307)
	.align		4
.L_307:
        /*0048*/ 	.word	index@(.nv.constant0._ZN7cutlass13device_kernelIN5flash19enable_sm80_to_sm89INS1_16FlashAttnFwdSm80INS1_25CollectiveMainloopFwdSm80ILi8ELi1ELb1EN4cute5tupleIJNS5_1CILi128EEES8_S8_EEELi128ENS_10bfloat16_tEfNS_4arch4Sm80ELb0ELb0ELb0ELb0ELb1ELb0ELb1ELb1EEENS1_21CollectiveEpilogueFwdIS9_NS6_IJNS7_ILi1EEESF_SF_EEESA_SC_Li256ELb0ELb1ELb1ELb0EEENS1_19SingleTileSchedulerILb0ELb1ELb1ELi128EEEEEEEEEvNT_6ParamsE)
        /*004c*/ 	.short	0x0380
        /*004e*/ 	.short	0x0418


	//----- nvinfo : EIATTR_SW_WAR
	.align		4
.L_308:
        /*0050*/ 	.byte	0x04, 0x36
        /*0052*/ 	.short	(.L_310 - .L_309)
.L_309:
        /*0054*/ 	.word	0x00000008
.L_310:


//--------------------- .nv.info._ZN7cutlass13device_kernelIN5flash19enable_sm80_to_sm89INS1_16FlashAttnFwdSm80INS1_25CollectiveMainloopFwdSm80ILi8ELi1ELb1EN4cute5tupleIJNS5_1CILi128EEENS7_ILi96EEES8_EEELi128ENS_10bfloat16_tEfNS_4arch4Sm80ELb0ELb1ELb0ELb0ELb1ELb0ELb1ELb1EEENS1_21CollectiveEpilogueFwdINS6_IJS8_S8_S9_EEENS6_IJNS7_ILi1EEESH_SH_EEESB_SD_Li256ELb0ELb1ELb1ELb0EEENS1_19SingleTileSchedulerILb0ELb1ELb1ELi128EEEEEEEEEvNT_6ParamsE --------------------------
	.section	.nv.info._ZN7cutlass13device_kernelIN5flash19enable_sm80_to_sm89INS1_16FlashAttnFwdSm80INS1_25CollectiveMainloopFwdSm80ILi8ELi1ELb1EN4cute5tupleIJNS5_1CILi128EEENS7_ILi96EEES8_EEELi128ENS_10bfloat16_tEfNS_4arch4Sm80ELb0ELb1ELb0ELb0ELb1ELb0ELb1ELb1EEENS1_21CollectiveEpilogueFwdINS6_IJS8_S8_S9_EEENS6_IJNS7_ILi1EEESH_SH_EEESB_SD_Li256ELb0ELb1ELb1ELb0EEENS1_19SingleTileSchedulerILb0ELb1ELb1ELi128EEEEEEEEEvNT_6ParamsE,"",@"SHT_CUDA_INFO"
	.sectionflags	@""
	.align	4


	//----- nvinfo : EIATTR_CUDA_API_VERSION
	.align		4
        /*0000*/ 	.byte	0x04, 0x37
        /*0002*/ 	.short	(.L_312 - .L_311)
.L_311:
        /*0004*/ 	.word	0x00000082


	//----- nvinfo : EIATTR_KPARAM_INFO
	.align		4
.L_312:
        /*0008*/ 	.byte	0x04, 0x17
        /*000a*/ 	.short	(.L_314 - .L_313)
.L_313:
        /*000c*/ 	.word	0x00000000
        /*0010*/ 	.short	0x0000
        /*0012*/ 	.short	0x0000
        /*0014*/ 	.byte	0x00, 0xf0, 0x61, 0x10


	//----- nvinfo : EIATTR_SPARSE_MMA_MASK
	.align		4
.L_314:
        /*0018*/ 	.byte	0x03, 0x50
        /*001a*/ 	.short	0x0000


	//----- nvinfo : EIATTR_MAXREG_COUNT
	.align		4
        /*001c*/ 	.byte	0x03, 0x1b
        /*001e*/ 	.short	0x00ff


	//----- nvinfo : EIATTR_MERCURY_ISA_VERSION
	.align		4
        /*0020*/ 	.byte	0x03, 0x5f
        /*0022*/ 	.short	0x0101


	//----- nvinfo : EIATTR_VRC_CTA_INIT_COUNT
	.align		4
        /*0024*/ 	.byte	0x02, 0x4a
	.zero		1
	.zero		1


	//----- nvinfo : EIATTR_EXIT_INSTR_OFFSETS
	.align		4
        /*0028*/ 	.byte	0x04, 0x1c
        /*002a*/ 	.short	(.L_316 - .L_315)


	//   ....[0]....
.L_315:
        /*002c*/ 	.word	0x00000010


	//----- nvinfo : EIATTR_MAX_THREADS
	.align		4
.L_316:
        /*0030*/ 	.byte	0x04, 0x05
        /*0032*/ 	.short	(.L_318 - .L_317)
.L_317:
        /*0034*/ 	.word	0x00000100
        /*0038*/ 	.word	0x00000001
        /*003c*/ 	.word	0x00000001


	//----- nvinfo : EIATTR_CBANK_PARAM_SIZE
	.align		4
.L_318:
        /*0040*/ 	.byte	0x03, 0x19
        /*0042*/ 	.short	0x0418


	//----- nvinfo : EIATTR_PARAM_CBANK
	.align		4
        /*0044*/ 	.byte	0x04, 0x0a
        /*0046*/ 	.short	(.L_320 - .L_319)
	.align		4
.L_319:
        /*0048*/ 	.word	index@(.nv.constant0._ZN7cutlass13device_kernelIN5flash19enable_sm80_to_sm89INS1_16FlashAttnFwdSm80INS1_25CollectiveMainloopFwdSm80ILi8ELi1ELb1EN4cute5tupleIJNS5_1CILi128EEENS7_ILi96EEES8_EEELi128ENS_10bfloat16_tEfNS_4arch4Sm80ELb0ELb1ELb0ELb0ELb1ELb0ELb1ELb1EEENS1_21CollectiveEpilogueFwdINS6_IJS8_S8_S9_EEENS6_IJNS7_ILi1EEESH_SH_EEESB_SD_Li256ELb0ELb1ELb1ELb0EEENS1_19SingleTileSchedulerILb0ELb1ELb1ELi128EEEEEEEEEvNT_6ParamsE)
        /*004c*/ 	.short	0x0380
        /*004e*/ 	.short	0x0418


	//----- nvinfo : EIATTR_SW_WAR
	.align		4
.L_320:
        /*0050*/ 	.byte	0x04, 0x36
        /*0052*/ 	.short	(.L_322 - .L_321)
.L_321:
        /*0054*/ 	.word	0x00000008
.L_322:


//--------------------- .nv.info._ZN7cutlass13device_kernelIN5flash19enable_sm80_to_sm89INS1_16FlashAttnFwdSm80INS1_25CollectiveMainloopFwdSm80ILi8ELi1ELb1EN4cute5tupleIJNS5_1CILi128EEES8_S8_EEELi128ENS_10bfloat16_tEfNS_4arch4Sm80ELb1ELb0ELb0ELb0ELb1ELb0ELb1ELb1EEENS1_21CollectiveEpilogueFwdIS9_NS6_IJNS7_ILi1EEESF_SF_EEESA_SC_Li256ELb0ELb1ELb1ELb0EEENS1_30DynamicPersistentTileSchedulerILi256ELi256ELb1ELb1ELb0EEEEEEEEEvNT_6ParamsE --------------------------
	.section	.nv.info._ZN7cutlass13device_kernelIN5flash19enable_sm80_to_sm89INS1_16FlashAttnFwdSm80INS1_25CollectiveMainloopFwdSm80ILi8ELi1ELb1EN4cute5tupleIJNS5_1CILi128EEES8_S8_EEELi128ENS_10bfloat16_tEfNS_4arch4Sm80ELb1ELb0ELb0ELb0ELb1ELb0ELb1ELb1EEENS1_21CollectiveEpilogueFwdIS9_NS6_IJNS7_ILi1EEESF_SF_EEESA_SC_Li256ELb0ELb1ELb1ELb0EEENS1_30DynamicPersistentTileSchedulerILi256ELi256ELb1ELb1ELb0EEEEEEEEEvNT_6ParamsE,"",@"SHT_CUDA_INFO"
	.sectionflags	@""
	.align	4


	//----- nvinfo : EIATTR_CUDA_API_VERSION
	.align		4
        /*0000*/ 	.byte	0x04, 0x37
        /*0002*/ 	.short	(.L_324 - .L_323)
.L_323:
        /*0004*/ 	.word	0x00000082


	//----- nvinfo : EIATTR_KPARAM_INFO
	.align		4
.L_324:
        /*0008*/ 	.byte	0x04, 0x17
        /*000a*/ 	.short	(.L_326 - .L_325)
.L_325:
        /*000c*/ 	.word	0x00000000
        /*0010*/ 	.short	0x0000
        /*0012*/ 	.short	0x0000
        /*0014*/ 	.byte	0x00, 0xf0, 0xa1, 0x10


	//----- nvinfo : EIATTR_SPARSE_MMA_MASK
	.align		4
.L_326:
        /*0018*/ 	.byte	0x03, 0x50
        /*001a*/ 	.short	0x0000


	//----- nvinfo : EIATTR_MAXREG_COUNT
	.align		4
        /*001c*/ 	.byte	0x03, 0x1b
        /*001e*/ 	.short	0x00ff


	//----- nvinfo : EIATTR_MERCURY_ISA_VERSION
	.align		4
        /*0020*/ 	.byte	0x03, 0x5f
        /*0022*/ 	.short	0x0101


	//----- nvinfo : EIATTR_VRC_CTA_INIT_COUNT
	.align		4
        /*0024*/ 	.byte	0x02, 0x4a
	.zero		1
	.zero		1


	//----- nvinfo : EIATTR_EXIT_INSTR_OFFSETS
	.align		4
        /*0028*/ 	.byte	0x04, 0x1c
        /*002a*/ 	.short	(.L_328 - .L_327)


	//   ....[0]....
.L_327:
        /*002c*/ 	.word	0x00000010


	//----- nvinfo : EIATTR_MAX_THREADS
	.align		4
.L_328:
        /*0030*/ 	.byte	0x04, 0x05
        /*0032*/ 	.short	(.L_330 - .L_329)
.L_329:
        /*0034*/ 	.word	0x00000100
        /*0038*/ 	.word	0x00000001
        /*003c*/ 	.word	0x00000001


	//----- nvinfo : EIATTR_CBANK_PARAM_SIZE
	.align		4
.L_330:
        /*0040*/ 	.byte	0x03, 0x19
        /*0042*/ 	.short	0x0428


	//----- nvinfo : EIATTR_PARAM_CBANK
	.align		4
        /*0044*/ 	.byte	0x04, 0x0a
        /*0046*/ 	.short	(.L_332 - .L_331)
	.align		4
.L_331:
        /*0048*/ 	.word	index@(.nv.constant0._ZN7cutlass13device_kernelIN5flash19enable_sm80_to_sm89INS1_16FlashAttnFwdSm80INS1_25CollectiveMainloopFwdSm80ILi8ELi1ELb1EN4cute5tupleIJNS5_1CILi128EEES8_S8_EEELi128ENS_10bfloat16_tEfNS_4arch4Sm80ELb1ELb0ELb0ELb0ELb1ELb0ELb1ELb1EEENS1_21CollectiveEpilogueFwdIS9_NS6_IJNS7_ILi1EEESF_SF_EEESA_SC_Li256ELb0ELb1ELb1ELb0EEENS1_30DynamicPersistentTileSchedulerILi256ELi256ELb1ELb1ELb0EEEEEEEEEvNT_6ParamsE)
        /*004c*/ 	.short	0x0380
        /*004e*/ 	.short	0x0428


	//----- nvinfo : EIATTR_SW_WAR
	.align		4
.L_332:
        /*0050*/ 	.byte	0x04, 0x36
        /*0052*/ 	.short	(.L_334 - .L_333)
.L_333:
        /*0054*/ 	.word	0x00000008
.L_334:


//--------------------- .nv.info._ZN7cutlass13device_kernelIN5flash19enable_sm80_to_sm89INS1_16FlashAttnFwdSm80INS1_25CollectiveMainloopFwdSm80ILi4ELi1ELb0EN4cute5tupleIJNS5_1CILi128EEENS7_ILi64EEES8_EEELi128ENS_10bfloat16_tEfNS_4arch4Sm80ELb0ELb0ELb0ELb0ELb1ELb0ELb1ELb1EEENS1_21CollectiveEpilogueFwdINS6_IJS8_S8_S9_EEENS6_IJNS7_ILi1EEESH_SH_EEESB_SD_Li128ELb0ELb1ELb1ELb0EEENS1_19SingleTileSchedulerILb0ELb1ELb1ELi128EEEEEEEEEvNT_6ParamsE --------------------------
	.section	.nv.info._ZN7cutlass13device_kernelIN5flash19enable_sm80_to_sm89INS1_16FlashAttnFwdSm80INS1_25CollectiveMainloopFwdSm80ILi4ELi1ELb0EN4cute5tupleIJNS5_1CILi128EEENS7_ILi64EEES8_EEELi128ENS_10bfloat16_tEfNS_4arch4Sm80ELb0ELb0ELb0ELb0ELb1ELb0ELb1ELb1EEENS1_21CollectiveEpilogueFwdINS6_IJS8_S8_S9_EEENS6_IJNS7_ILi1EEESH_SH_EEESB_SD_Li128ELb0ELb1ELb1ELb0EEENS1_19SingleTileSchedulerILb0ELb1ELb1ELi128EEEEEEEEEvNT_6ParamsE,"",@"SHT_CUDA_INFO"
	.sectionflags	@""
	.align	4


	//----- nvinfo : EIATTR_CUDA_API_VERSION
	.align		4
        /*0000*/ 	.byte	0x04, 0x37
        /*0002*/ 	.short	(.L_336 - .L_335)
.L_335:
        /*0004*/ 	.word	0x00000082


	//----- nvinfo : EIATTR_KPARAM_INFO
	.align		4
.L_336:
        /*0008*/ 	.byte	0x04, 0x17
        /*000a*/ 	.short	(.L_338 - .L_337)
.L_337:
        /*000c*/ 	.word	0x00000000
        /*0010*/ 	.short	0x0000
        /*0012*/ 	.short	0x0000
        /*0014*/ 	.byte	0x00, 0xf0, 0x61, 0x10


	//----- nvinfo : EIATTR_SPARSE_MMA_MASK
	.align		4
.L_338:
        /*0018*/ 	.byte	0x03, 0x50
        /*001a*/ 	.short	0x0000


	//----- nvinfo : EIATTR_MAXREG_COUNT
	.align		4
        /*001c*/ 	.byte	0x03, 0x1b
        /*001e*/ 	.short	0x00ff


	//----- nvinfo : EIATTR_MERCURY_ISA_VERSION
	.align		4
        /*0020*/ 	.byte	0x03, 0x5f
        /*0022*/ 	.short	0x0101


	//----- nvinfo : EIATTR_VRC_CTA_INIT_COUNT
	.align		4
        /*0024*/ 	.byte	0x02, 0x4a
	.zero		1
	.zero		1


	//----- nvinfo : EIATTR_EXIT_INSTR_OFFSETS
	.align		4
        /*0028*/ 	.byte	0x04, 0x1c
        /*002a*/ 	.short	(.L_340 - .L_339)


	//   ....[0]....
.L_339:
        /*002c*/ 	.word	0x00000010


	//----- nvinfo : EIATTR_MAX_THREADS
	.align		4
.L_340:
        /*0030*/ 	.byte	0x04, 0x05
        /*0032*/ 	.short	(.L_342 - .L_341)
.L_341:
        /*0034*/ 	.word	0x00000080
        /*0038*/ 	.word	0x00000001
        /*003c*/ 	.word	0x00000001


	//----- nvinfo : EIATTR_CBANK_PARAM_SIZE
	.align		4
.L_342:
        /*0040*/ 	.byte	0x03, 0x19
        /*0042*/ 	.short	0x0418


	//----- nvinfo : EIATTR_PARAM_CBANK
	.align		4
        /*0044*/ 	.byte	0x04, 0x0a
        /*0046*/ 	.short	(.L_344 - .L_343)
	.align		4
.L_343:
        /*0048*/ 	.word	index@(.nv.constant0._ZN7cutlass13device_kernelIN5flash19enable_sm80_to_sm89INS1_16FlashAttnFwdSm80INS1_25CollectiveMainloopFwdSm80ILi4ELi1ELb0EN4cute5tupleIJNS5_1CILi128EEENS7_ILi64EEES8_EEELi128ENS_10bfloat16_tEfNS_4arch4Sm80ELb0ELb0ELb0ELb0ELb1ELb0ELb1ELb1EEENS1_21CollectiveEpilogueFwdINS6_IJS8_S8_S9_EEENS6_IJNS7_ILi1EEESH_SH_EEESB_SD_Li128ELb0ELb1ELb1ELb0EEENS1_19SingleTileSchedulerILb0ELb1ELb1ELi128EEEEEEEEEvNT_6ParamsE)
        /*004c*/ 	.short	0x0380
        /*004e*/ 	.short	0x0418


	//----- nvinfo : EIATTR_SW_WAR
	.align		4
.L_344:
        /*0050*/ 	.byte	0x04, 0x36
        /*0052*/ 	.short	(.L_346 - .L_345)
.L_345:
        /*0054*/ 	.word	0x00000008
.L_346:


//--------------------- .nv.info._ZN7cutlass13device_kernelIN5flash19enable_sm80_to_sm89INS1_16FlashAttnFwdSm80INS1_25CollectiveMainloopFwdSm80ILi8ELi1ELb1EN4cute5tupleIJNS5_1CILi128EEENS7_ILi112EEES8_EEELi128ENS_10bfloat16_tEfNS_4arch4Sm80ELb0ELb0ELb0ELb1ELb1ELb0ELb1ELb1EEENS1_21CollectiveEpilogueFwdINS6_IJS8_S8_S9_EEENS6_IJNS7_ILi1EEESH_SH_EEESB_SD_Li256ELb1ELb1ELb1ELb0EEENS1_36VarlenDynamicPersistentTileSchedulerILi128ELi112ELi256ELi256ELb1ELb1ELb0ELb0ELb1ELb1EEEEEEEEEvNT_6ParamsE --------------------------
	.section	.nv.info._ZN7cutlass13device_kernelIN5flash19enable_sm80_to_sm89INS1_16FlashAttnFwdSm80INS1_25CollectiveMainloopFwdSm80ILi8ELi1ELb1EN4cute5tupleIJNS5_1CILi128EEENS7_ILi112EEES8_EEELi128ENS_10bfloat16_tEfNS_4arch4Sm80ELb0ELb0ELb0ELb1ELb1ELb0ELb1ELb1EEENS1_21CollectiveEpilogueFwdINS6_IJS8_S8_S9_EEENS6_IJNS7_ILi1EEESH_SH_EEESB_SD_Li256ELb1ELb1ELb1ELb0EEENS1_36VarlenDynamicPersistentTileSchedulerILi128ELi112ELi256ELi256ELb1ELb1ELb0ELb0ELb1ELb1EEEEEEEEEvNT_6ParamsE,"",@"SHT_CUDA_INFO"
	.sectionflags	@""
	.align	4


	//----- nvinfo : EIATTR_CUDA_API_VERSION
	.align		4
        /*0000*/ 	.byte	0x04, 0x37
        /*0002*/ 	.short	(.L_348 - .L_347)
.L_347:
        /*0004*/ 	.word	0x00000082


	//----- nvinfo : EIATTR_KPARAM_INFO
	.align		4
.L_348:
        /*0008*/ 	.byte	0x04, 0x17
        /*000a*/ 	.short	(.L_350 - .L_349)
.L_349:
        /*000c*/ 	.word	0x00000000
        /*0010*/ 	.short	0x0000
        /*0012*/ 	.short	0x0000
        /*0014*/ 	.byte	0x00, 0xf0, 0xe1, 0x10


	//----- nvinfo : EIATTR_SPARSE_MMA_MASK
	.align		4
.L_350:
        /*0018*/ 	.byte	0x03, 0x50
        /*001a*/ 	.short	0x0000


	//----- nvinfo : EIATTR_MAXREG_COUNT
	.align		4
        /*001c*/ 	.byte	0x03, 0x1b
        /*001e*/ 	.short	0x00ff


	//----- nvinfo : EIATTR_MERCURY_ISA_VERSION
	.align		4
        /*0020*/ 	.byte	0x03, 0x5f
        /*0022*/ 	.short	0x0101


	//----- nvinfo : EIATTR_VRC_CTA_INIT_COUNT
	.align		4
        /*0024*/ 	.byte	0x02, 0x4a
	.zero		1
	.zero		1


	//----- nvinfo : EIATTR_EXIT_INSTR_OFFSETS
	.align		4
        /*0028*/ 	.byte	0x04, 0x1c
        /*002a*/ 	.short	(.L_352 - .L_351)


	//   ....[0]....
.L_351:
        /*002c*/ 	.word	0x00000010


	//----- nvinfo : EIATTR_MAX_THREADS
	.align		4
.L_352:
        /*0030*/ 	.byte	0x04, 0x05
        /*0032*/ 	.short	(.L_354 - .L_353)
.L_353:
        /*0034*/ 	.word	0x00000100
        /*0038*/ 	.word	0x00000001
        /*003c*/ 	.word	0x00000001


	//----- nvinfo : EIATTR_CBANK_PARAM_SIZE
	.align		4
.L_354:
        /*0040*/ 	.byte	0x03, 0x19
        /*0042*/ 	.short	0x0438


	//----- nvinfo : EIATTR_PARAM_CBANK
	.align		4
        /*0044*/ 	.byte	0x04, 0x0a
        /*0046*/ 	.short	(.L_356 - .L_355)
	.align		4
.L_355:
        /*0048*/ 	.word	index@(.nv.constant0._ZN7cutlass13device_kernelIN5flash19enable_sm80_to_sm89INS1_16FlashAttnFwdSm80INS1_25CollectiveMainloopFwdSm80ILi8ELi1ELb1EN4cute5tupleIJNS5_1CILi128EEENS7_ILi112EEES8_EEELi128ENS_10bfloat16_tEfNS_4arch4Sm80ELb0ELb0ELb0ELb1ELb1ELb0ELb1ELb1EEENS1_21CollectiveEpilogueFwdINS6_IJS8_S8_S9_EEENS6_IJNS7_ILi1EEESH_SH_EEESB_SD_Li256ELb1ELb1ELb1ELb0EEENS1_36VarlenDynamicPersistentTileSchedulerILi128ELi112ELi256ELi256ELb1ELb1ELb0ELb0ELb1ELb1EEEEEEEEEvNT_6ParamsE)
        /*004c*/ 	.short	0x0380
        /*004e*/ 	.short	0x0438


	//----- nvinfo : EIATTR_SW_WAR
	.align		4
.L_356:
        /*0050*/ 	.byte	0x04, 0x36
        /*0052*/ 	.short	(.L_358 - .L_357)
.L_357:
        /*0054*/ 	.word	0x00000008
.L_358:


//--------------------- .nv.info._ZN7cutlass13device_kernelIN5flash19enable_sm80_to_sm89INS1_16FlashAttnFwdSm80INS1_25CollectiveMainloopFwdSm80ILi8ELi1ELb1EN4cute5tupleIJNS5_1CILi128EEENS7_ILi112EEES8_EEELi128ENS_10bfloat16_tEfNS_4arch4Sm80ELb0ELb0ELb0ELb1ELb1ELb1ELb1ELb1EEENS1_21CollectiveEpilogueFwdINS6_IJS8_S8_S9_EEENS6_IJNS7_ILi1EEESH_SH_EEESB_SD_Li256ELb1ELb1ELb1ELb0EEENS1_36VarlenDynamicPersistentTileSchedulerILi128ELi112ELi256ELi256ELb1ELb1ELb0ELb0ELb1ELb1EEEEEEEEEvNT_6ParamsE --------------------------
	.section	.nv.info._ZN7cutlass13device_kernelIN5flash19enable_sm80_to_sm89INS1_16FlashAttnFwdSm80INS1_25CollectiveMainloopFwdSm80ILi8ELi1ELb1EN4cute5tupleIJNS5_1CILi128EEENS7_ILi112EEES8_EEELi128ENS_10bfloat16_tEfNS_4arch4Sm80ELb0ELb0ELb0ELb1ELb1ELb1ELb1ELb1EEENS1_21CollectiveEpilogueFwdINS6_IJS8_S8_S9_EEENS6_IJNS7_ILi1EEESH_SH_EEESB_SD_Li256ELb1ELb1ELb1ELb0EEENS1_36VarlenDynamicPersistentTileSchedulerILi128ELi112ELi256ELi256ELb1ELb1ELb0ELb0ELb1ELb1EEEEEEEEEvNT_6ParamsE,"",@"SHT_CUDA_INFO"
	.sectionflags	@""
	.align	4


	//----- nvinfo : EIATTR_CUDA_API_VERSION
	.align		4
        /*0000*/ 	.byte	0x04, 0x37
        /*0002*/ 	.short	(.L_360 - .L_359)
.L_359:
        /*0004*/ 	.word	0x00000082


	//----- nvinfo : EIATTR_KPARAM_INFO
	.align		4
.L_360:
        /*0008*/ 	.byte	0x04, 0x17
        /*000a*/ 	.short	(.L_362 - .L_361)
.L_361:
        /*000c*/ 	.word	0x00000000
        /*0010*/ 	.short	0x0000
        /*0012*/ 	.short	0x0000
        /*0014*/ 	.byte	0x00, 0xf0, 0xe1, 0x10


	//----- nvinfo : EIATTR_SPARSE_MMA_MASK
	.align		4
.L_362:
        /*0018*/ 	.byte	0x03, 0x50
        /*001a*/ 	.short	0x0000


	//----- nvinfo : EIATTR_MAXREG_COUNT
	.align		4
        /*001c*/ 	.byte	0x03, 0x1b
        /*001e*/ 	.short	0x00ff


	//----- nvinfo : EIATTR_MERCURY_ISA_VERSION
	.align		4
        /*0020*/ 	.byte	0x03, 0x5f
        /*0022*/ 	.short	0x0101


	//----- nvinfo : EIATTR_VRC_CTA_INIT_COUNT
	.align		4
        /*0024*/ 	.byte	0x02, 0x4a
	.zero		1
	.zero		1


	//----- nvinfo : EIATTR_EXIT_INSTR_OFFSETS
	.align		4
        /*0028*/ 	.byte	0x04, 0x1c
        /*002a*/ 	.short	(.L_364 - .L_363)


	//   ....[0]....
.L_363:
        /*002c*/ 	.word	0x00000010


	//----- nvinfo : EIATTR_MAX_THREADS
	.align		4
.L_364:
        /*0030*/ 	.byte	0x04, 0x05
        /*0032*/ 	.short	(.L_366 - .L_365)
.L_365:
        /*0034*/ 	.word	0x00000100
        /*0038*/ 	.word	0x00000001
        /*003c*/ 	.word	0x00000001


	//----- nvinfo : EIATTR_CBANK_PARAM_SIZE
	.align		4
.L_366:
        /*0040*/ 	.byte	0x03, 0x19
        /*0042*/ 	.short	0x0438


	//----- nvinfo : EIATTR_PARAM_CBANK
	.align		4
        /*0044*/ 	.byte	0x04, 0x0a
        /*0046*/ 	.short	(.L_368 - .L_367)
	.align		4
.L_367:
        /*0048*/ 	.word	index@(.nv.constant0._ZN7cutlass13device_kernelIN5flash19enable_sm80_to_sm89INS1_16FlashAttnFwdSm80INS1_25CollectiveMainloopFwdSm80ILi8ELi1ELb1EN4cute5tupleIJNS5_1CILi128EEENS7_ILi112EEES8_EEELi128ENS_10bfloat16_tEfNS_4arch4Sm80ELb0ELb0ELb0ELb1ELb1ELb1ELb1ELb1EEENS1_21CollectiveEpilogueFwdINS6_IJS8_S8_S9_EEENS6_IJNS7_ILi1EEESH_SH_EEESB_SD_Li256ELb1ELb1ELb1ELb0EEENS1_36VarlenDynamicPersistentTileSchedulerILi128ELi112ELi256ELi256ELb1ELb1ELb0ELb0ELb1ELb1EEEEEEEEEvNT_6ParamsE)
        /*004c*/ 	.short	0x0380
        /*004e*/ 	.short	0x0438


	//----- nvinfo : EIATTR_SW_WAR
	.align		4
.L_368:
        /*0050*/ 	.byte	0x04, 0x36
        /*0052*/ 	.short	(.L_370 - .L_369)
.L_369:
        /*0054*/ 	.word	0x00000008
.L_370:


//--------------------- .nv.info._ZN7cutlass13device_kernelIN5flash19enable_sm80_to_sm89INS1_16FlashAttnFwdSm80INS1_25CollectiveMainloopFwdSm80ILi4ELi1ELb0EN4cute5tupleIJNS5_1CILi128EEENS7_ILi48EEES8_EEELi128ENS_10bfloat16_tEfNS_4arch4Sm80ELb0ELb1ELb0ELb0ELb1ELb0ELb1ELb1EEENS1_21CollectiveEpilogueFwdINS6_IJS8_S8_S9_EEENS6_IJNS7_ILi1EEESH_SH_EEESB_SD_Li128ELb0ELb1ELb1ELb0EEENS1_19SingleTileSchedulerILb0ELb1ELb1ELi128EEEEEEEEEvNT_6ParamsE --------------------------
	.section	.nv.info._ZN7cutlass13device_kernelIN5flash19enable_sm80_to_sm89INS1_16FlashAttnFwdSm80INS1_25CollectiveMainloopFwdSm80ILi4ELi1ELb0EN4cute5tupleIJNS5_1CILi128EEENS7_ILi48EEES8_EEELi128ENS_10bfloat16_tEfNS_4arch4Sm80ELb0ELb1ELb0ELb0ELb1ELb0ELb1ELb1EEENS1_21CollectiveEpilogueFwdINS6_IJS8_S8_S9_EEENS6_IJNS7_ILi1EEESH_SH_EEESB_SD_Li128ELb0ELb1ELb1ELb0EEENS1_19SingleTileSchedulerILb0ELb1ELb1ELi128EEEEEEEEEvNT_6ParamsE,"",@"SHT_CUDA_INFO"
	.sectionflags	@""
	.align	4


	//----- nvinfo : EIATTR_CUDA_API_VERSION
	.align		4
        /*0000*/ 	.byte	0x04, 0x37
        /*0002*/ 	.short	(.L_372 - .L_371)
.L_371:
        /*0004*/ 	.word	0x00000082


	//----- nvinfo : EIATTR_KPARAM_INFO
	.align		4
.L_372:
        /*0008*/ 	.byte	0x04, 0x17
        /*000a*/ 	.short	(.L_374 - .L_373)
.L_373:
        /*000c*/ 	.word	0x00000000
        /*0010*/ 	.short	0x0000
        /*0012*/ 	.short	0x0000
        /*0014*/ 	.byte	0x00, 0xf0, 0x61, 0x10


	//----- nvinfo : EIATTR_SPARSE_MMA_MASK
	.align		4
.L_374:
        /*0018*/ 	.byte	0x03, 0x50
        /*001a*/ 	.short	0x0000


	//----- nvinfo : EIATTR_MAXREG_COUNT
	.align		4
        /*001c*/ 	.byte	0x03, 0x1b
        /*001e*/ 	.short	0x00ff


	//----- nvinfo : EIATTR_MERCURY_ISA_VERSION
	.align		4
        /*0020*/ 	.byte	0x03, 0x5f
        /*0022*/ 	.short	0x0101


	//----- nvinfo : EIATTR_VRC_CTA_INIT_COUNT
	.align		4
        /*0024*/ 	.byte	0x02, 0x4a
	.zero		1
	.zero		1


	//----- nvinfo : EIATTR_EXIT_INSTR_OFFSETS
	.align		4
        /*0028*/ 	.byte	0x04, 0x1c
        /*002a*/ 	.short	(.L_376 - .L_375)


	//   ....[0]....
.L_375:
        /*002c*/ 	.word	0x00000010


	//----- nvinfo : EIATTR_MAX_THREADS
	.align		4
.L_376:
        /*0030*/ 	.byte	0x04, 0x05
        /*0032*/ 	.short	(.L_378 - .L_377)
.L_377:
        /*0034*/ 	.word	0x00000080
        /*0038*/ 	.word	0x00000001
        /*003c*/ 	.word	0x00000001


	//----- nvinfo : EIATTR_CBANK_PARAM_SIZE
	.align		4
.L_378:
        /*0040*/ 	.byte	0x03, 0x19
        /*0042*/ 	.short	0x0418


	//----- nvinfo : EIATTR_PARAM_CBANK
	.align		4
        /*0044*/ 	.byte	0x04, 0x0a
        /*0046*/ 	.short	(.L_380 - .L_379)
	.align		4
.L_379:
        /*0048*/ 	.word	index@(.nv.constant0._ZN7cutlass13device_kernelIN5flash19enable_sm80_to_sm89INS1_16FlashAttnFwdSm80INS1_25CollectiveMainloopFwdSm80ILi4ELi1ELb0EN4cute5tupleIJNS5_1CILi128EEENS7_ILi48EEES8_EEELi128ENS_10bfloat16_tEfNS_4arch4Sm80ELb0ELb1ELb0ELb0ELb1ELb0ELb1ELb1EEENS1_21CollectiveEpilogueFwdINS6_IJS8_S8_S9_EEENS6_IJNS7_ILi1EEESH_SH_EEESB_SD_Li128ELb0ELb1ELb1ELb0EEENS1_19SingleTileSchedulerILb0ELb1ELb1ELi128EEEEEEEEEvNT_6ParamsE)
        /*004c*/ 	.short	0x0380
        /*004e*/ 	.short	0x0418


	//----- nvinfo : EIATTR_SW_WAR
	.align		4
.L_380:
        /*0050*/ 	.byte	0x04, 0x36
        /*0052*/ 	.short	(.L_382 - .L_381)
.L_381:
        /*0054*/ 	.word	0x00000008
.L_382:


//--------------------- .nv.info._ZN7cutlass13device_kernelIN5flash19enable_sm80_to_sm89INS1_16FlashAttnFwdSm80INS1_25CollectiveMainloopFwdSm80ILi8ELi1ELb1EN4cute5tupleIJNS5_1CILi128EEENS7_ILi96EEES8_EEELi128ENS_10bfloat16_tEfNS_4arch4Sm80ELb0ELb1ELb0ELb1ELb1ELb0ELb1ELb1EEENS1_21CollectiveEpilogueFwdINS6_IJS8_S8_S9_EEENS6_IJNS7_ILi1EEESH_SH_EEESB_SD_Li256ELb1ELb1ELb1ELb0EEENS1_36VarlenDynamicPersistentTileSchedulerILi128ELi96ELi256ELi256ELb1ELb1ELb0ELb1ELb0ELb1EEEEEEEEEvNT_6ParamsE --------------------------
	.section	.nv.info._ZN7cutlass13device_kernelIN5flash19enable_sm80_to_sm89INS1_16FlashAttnFwdSm80INS1_25CollectiveMainloopFwdSm80ILi8ELi1ELb1EN4cute5tupleIJNS5_1CILi128EEENS7_ILi96EEES8_EEELi128ENS_10bfloat16_tEfNS_4arch4Sm80ELb0ELb1ELb0ELb1ELb1ELb0ELb1ELb1EEENS1_21CollectiveEpilogueFwdINS6_IJS8_S8_S9_EEENS6_IJNS7_ILi1EEESH_SH_EEESB_SD_Li256ELb1ELb1ELb1ELb0EEENS1_36VarlenDynamicPersistentTileSchedulerILi128ELi96ELi256ELi256ELb1ELb1ELb0ELb1ELb0ELb1EEEEEEEEEvNT_6ParamsE,"",@"SHT_CUDA_INFO"
	.sectionflags	@""
	.align	4


	//----- nvinfo : EIATTR_CUDA_API_VERSION
	.align		4
        /*0000*/ 	.byte	0x04, 0x37
        /*0002*/ 	.short	(.L_384 - .L_383)
.L_383:
        /*0004*/ 	.word	0x00000082


	//----- nvinfo : EIATTR_KPARAM_INFO
	.align		4
.L_384:
        /*0008*/ 	.byte	0x04, 0x17
        /*000a*/ 	.short	(.L_386 - .L_385)
.L_385:
        /*000c*/ 	.word	0x00000000
        /*0010*/ 	.short	0x0000
        /*0012*/ 	.short	0x0000
        /*0014*/ 	.byte	0x00, 0xf0, 0xe1, 0x10


	//----- nvinfo : EIATTR_SPARSE_MMA_MASK
	.align		4
.L_386:
        /*0018*/ 	.byte	0x03, 0x50
        /*001a*/ 	.short	0x0000


	//----- nvinfo : EIATTR_MAXREG_COUNT
	.align		4
        /*001c*/ 	.byte	0x03, 0x1b
        /*001e*/ 	.short	0x00ff


	//----- nvinfo : EIATTR_MERCURY_ISA_VERSION
	.align		4
        /*0020*/ 	.byte	0x03, 0x5f
        /*0022*/ 	.short	0x0101


	//----- nvinfo : EIATTR_VRC_CTA_INIT_COUNT
	.align		4
        /*0024*/ 	.byte	0x02, 0x4a
	.zero		1
	.zero		1


	//----- nvinfo : EIATTR_EXIT_INSTR_OFFSETS
	.align		4
        /*0028*/ 	.byte	0x04, 0x1c
        /*002a*/ 	.short	(.L_388 - .L_387)


	//   ....[0]....
.L_387:
        /*002c*/ 	.word	0x00000010


	//----- nvinfo : EIATTR_MAX_THREADS
	.align		4
.L_388:
        /*0030*/ 	.byte	0x04, 0x05
        /*0032*/ 	.short	(.L_390 - .L_389)
.L_389:
        /*0034*/ 	.word	0x00000100
        /*0038*/ 	.word	0x00000001
        /*003c*/ 	.word	0x00000001


	//----- nvinfo : EIATTR_CBANK_PARAM_SIZE
	.align		4
.L_390:
        /*0040*/ 	.byte	0x03, 0x19
        /*0042*/ 	.short	0x0438


	//----- nvinfo : EIATTR_PARAM_CBANK
	.align		4
        /*0044*/ 	.byte	0x04, 0x0a
        /*0046*/ 	.short	(.L_392 - .L_391)
	.align		4
.L_391:
        /*0048*/ 	.word	index@(.nv.constant0._ZN7cutlass13device_kernelIN5flash19enable_sm80_to_sm89INS1_16FlashAttnFwdSm80INS1_25CollectiveMainloopFwdSm80ILi8ELi1ELb1EN4cute5tupleIJNS5_1CILi128EEENS7_ILi96EEES8_EEELi128ENS_10bfloat16_tEfNS_4arch4Sm80ELb0ELb1ELb0ELb1ELb1ELb0ELb1ELb1EEENS1_21CollectiveEpilogueFwdINS6_IJS8_S8_S9_EEENS6_IJNS7_ILi1EEESH_SH_EEESB_SD_Li256ELb1ELb1ELb1ELb0EEENS1_36VarlenDynamicPersistentTileSchedulerILi128ELi96ELi256ELi256ELb1ELb1ELb0ELb1ELb0ELb1EEEEEEEEEvNT_6ParamsE)
        /*004c*/ 	.short	0x0380
        /*004e*/ 	.short	0x0438


	//----- nvinfo : EIATTR_SW_WAR
	.align		4
.L_392:
        /*0050*/ 	.byte	0x04, 0x36
        /*0052*/ 	.short	(.L_394 - .L_393)
.L_393:
        /*0054*/ 	.word	0x00000008
.L_394:


//--------------------- .nv.info._ZN7cutlass13device_kernelIN5flash19enable_sm80_to_sm89INS1_16FlashAttnFwdSm80INS1_25CollectiveMainloopFwdSm80ILi8ELi1ELb1EN4cute5tupleIJNS5_1CILi128EEENS7_ILi96EEES8_EEELi128ENS_10bfloat16_tEfNS_4arch4Sm80ELb0ELb1ELb0ELb1ELb1ELb1ELb1ELb1EEENS1_21CollectiveEpilogueFwdINS6_IJS8_S8_S9_EEENS6_IJNS7_ILi1EEESH_SH_EEESB_SD_Li256ELb1ELb1ELb1ELb0EEENS1_36VarlenDynamicPersistentTileSchedulerILi128ELi96ELi256ELi256ELb1ELb1ELb0ELb1ELb0ELb1EEEEEEEEEvNT_6ParamsE --------------------------
	.section	.nv.info._ZN7cutlass13device_kernelIN5flash19enable_sm80_to_sm89INS1_16FlashAttnFwdSm80INS1_25CollectiveMainloopFwdSm80ILi8ELi1ELb1EN4cute5tupleIJNS5_1CILi128EEENS7_ILi96EEES8_EEELi128ENS_10bfloat16_tEfNS_4arch4Sm80ELb0ELb1ELb0ELb1ELb1ELb1ELb1ELb1EEENS1_21CollectiveEpilogueFwdINS6_IJS8_S8_S9_EEENS6_IJNS7_ILi1EEESH_SH_EEESB_SD_Li256ELb1ELb1ELb1ELb0EEENS1_36VarlenDynamicPersistentTileSchedulerILi128ELi96ELi256ELi256ELb1ELb1ELb0ELb1ELb0ELb1EEEEEEEEEvNT_6ParamsE,"",@"SHT_CUDA_INFO"
	.sectionflags	@""
	.align	4


	//----- nvinfo : EIATTR_CUDA_API_VERSION
	.align		4
        /*0000*/ 	.byte	0x04, 0x37
        /*0002*/ 	.short	(.L_396 - .L_395)
.L_395:
        /*0004*/ 	.word	0x00000082


	//----- nvinfo : EIATTR_KPARAM_INFO
	.align		4
.L_396:
        /*0008*/ 	.byte	0x04, 0x17
        /*000a*/ 	.short	(.L_398 - .L_397)
.L_397:
        /*000c*/ 	.word	0x00000000
        /*0010*/ 	.short	0x0000
        /*0012*/ 	.short	0x0000
        /*0014*/ 	.byte	0x00, 0xf0, 0xe1, 0x10


	//----- nvinfo : EIATTR_SPARSE_MMA_MASK
	.align		4
.L_398:
        /*0018*/ 	.byte	0x03, 0x50
        /*001a*/ 	.short	0x0000


	//----- nvinfo : EIATTR_MAXREG_COUNT
	.align		4
        /*001c*/ 	.byte	0x03, 0x1b
        /*001e*/ 	.short	0x00ff


	//----- nvinfo : EIATTR_MERCURY_ISA_VERSION
	.align		4
        /*0020*/ 	.byte	0x03, 0x5f
        /*0022*/ 	.short	0x0101


	//----- nvinfo : EIATTR_VRC_CTA_INIT_COUNT
	.align		4
        /*0024*/ 	.byte	0x02, 0x4a
	.zero		1
	.zero		1


	//----- nvinfo : EIATTR_EXIT_INSTR_OFFSETS
	.align		4
        /*0028*/ 	.byte	0x04, 0x1c
        /*002a*/ 	.short	(.L_400 - .L_399)


	//   ....[0]....
.L_399:
        /*002c*/ 	.word	0x00000010


	//----- nvinfo : EIATTR_MAX_THREADS
	.align		4
.L_400:
        /*0030*/ 	.byte	0x04, 0x05
        /*0032*/ 	.short	(.L_402 - .L_401)
.L_401:
        /*0034*/ 	.word	0x00000100
        /*0038*/ 	.word	0x00000001
        /*003c*/ 	.word	0x00000001


	//----- nvinfo : EIATTR_CBANK_PARAM_SIZE
	.align		4
.L_402:
        /*0040*/ 	.byte	0x03, 0x19
        /*0042*/ 	.short	0x0438


	//----- nvinfo : EIATTR_PARAM_CBANK
	.align		4
        /*0044*/ 	.byte	0x04, 0x0a
        /*0046*/ 	.short	(.L_404 - .L_403)
	.align		4
.L_403:
        /*0048*/ 	.word	index@(.nv.constant0._ZN7cutlass13device_kernelIN5flash19enable_sm80_to_sm89INS1_16FlashAttnFwdSm80INS1_25CollectiveMainloopFwdSm80ILi8ELi1ELb1EN4cute5tupleIJNS5_1CILi128EEENS7_ILi96EEES8_EEELi128ENS_10bfloat16_tEfNS_4arch4Sm80ELb0ELb1ELb0ELb1ELb1ELb1ELb1ELb1EEENS1_21CollectiveEpilogueFwdINS6_IJS8_S8_S9_EEENS6_IJNS7_ILi1EEESH_SH_EEESB_SD_Li256ELb1ELb1ELb1ELb0EEENS1_36VarlenDynamicPersistentTileSchedulerILi128ELi96ELi256ELi256ELb1ELb1ELb0ELb1ELb0ELb1EEEEEEEEEvNT_6ParamsE)
        /*004c*/ 	.short	0x0380
        /*004e*/ 	.short	0x0438


	//----- nvinfo : EIATTR_SW_WAR
	.align		4
.L_404:
        /*0050*/ 	.byte	0x04, 0x36
        /*0052*/ 	.short	(.L_406 - .L_405)
.L_405:
        /*0054*/ 	.word	0x00000008
.L_406:


//--------------------- .nv.info._ZN7cutlass13device_kernelIN5flash19enable_sm80_to_sm89INS1_16FlashAttnFwdSm80INS1_25CollectiveMainloopFwdSm80ILi4ELi1ELb0EN4cute5tupleIJNS5_1CILi128EEENS7_ILi64EEES8_EEELi128ENS_10bfloat16_tEfNS_4arch4Sm80ELb1ELb0ELb0ELb0ELb1ELb0ELb1ELb1EEENS1_21CollectiveEpilogueFwdINS6_IJS8_S8_S9_EEENS6_IJNS7_ILi1EEESH_SH_EEESB_SD_Li128ELb0ELb1ELb1ELb0EEENS1_30DynamicPersistentTileSchedulerILi128ELi128ELb1ELb1ELb0EEEEEEEEEvNT_6ParamsE --------------------------
	.section	.nv.info._ZN7cutlass13device_kernelIN5flash19enable_sm80_to_sm89INS1_16FlashAttnFwdSm80INS1_25CollectiveMainloopFwdSm80ILi4ELi1ELb0EN4cute5tupleIJNS5_1CILi128EEENS7_ILi64EEES8_EEELi128ENS_10bfloat16_tEfNS_4arch4Sm80ELb1ELb0ELb0ELb0ELb1ELb0ELb1ELb1EEENS1_21CollectiveEpilogueFwdINS6_IJS8_S8_S9_EEENS6_IJNS7_ILi1EEESH_SH_EEESB_SD_Li128ELb0ELb1ELb1ELb0EEENS1_30DynamicPersistentTileSchedulerILi128ELi128ELb1ELb1ELb0EEEEEEEEEvNT_6ParamsE,"",@"SHT_CUDA_INFO"
	.sectionflags	@""
	.align	4


	//----- nvinfo : EIATTR_CUDA_API_VERSION
	.align		4
        /*0000*/ 	.byte	0x04, 0x37
        /*0002*/ 	.short	(.L_408 - .L_407)
.L_407:
        /*0004*/ 	.word	0x00000082


	//----- nvinfo : EIATTR_KPARAM_INFO
	.align		4
.L_408:
        /*0008*/ 	.byte	0x04, 0x17
        /*000a*/ 	.short	(.L_410 - .L_409)
.L_409:
        /*000c*/ 	.word	0x00000000
        /*0010*/ 	.short	0x0000
        /*0012*/ 	.short	0x0000
        /*0014*/ 	.byte	0x00, 0xf0, 0xa1, 0x10


	//----- nvinfo : EIATTR_SPARSE_MMA_MASK
	.align		4
.L_410:
        /*0018*/ 	.byte	0x03, 0x50
        /*001a*/ 	.short	0x0000


	//----- nvinfo : EIATTR_MAXREG_COUNT
	.align		4
        /*001c*/ 	.byte	0x03, 0x1b
        /*001e*/ 	.short	0x00ff


	//----- nvinfo : EIATTR_MERCURY_ISA_VERSION
	.align		4
        /*0020*/ 	.byte	0x03, 0x5f
        /*0022*/ 	.short	0x0101


	//----- nvinfo : EIATTR_VRC_CTA_INIT_COUNT
	.align		4
        /*0024*/ 	.byte	0x02, 0x4a
	.zero		1
	.zero		1


	//----- nvinfo : EIATTR_EXIT_INSTR_OFFSETS
	.align		4
        /*0028*/ 	.byte	0x04, 0x1c
        /*002a*/ 	.short	(.L_412 - .L_411)


	//   ....[0]....
.L_411:
        /*002c*/ 	.word	0x00000010


	//----- nvinfo : EIATTR_MAX_THREADS
	.align		4
.L_412:
        /*0030*/ 	.byte	0x04, 0x05
        /*0032*/ 	.short	(.L_414 - .L_413)
.L_413:
        /*0034*/ 	.word	0x00000080
        /*0038*/ 	.word	0x00000001
        /*003c*/ 	.word	0x00000001


	//----- nvinfo : EIATTR_CBANK_PARAM_SIZE
	.align		4
.L_414:
        /*0040*/ 	.byte	0x03, 0x19
        /*0042*/ 	.short	0x0428


	//----- nvinfo : EIATTR_PARAM_CBANK
	.align		4
        /*0044*/ 	.byte	0x04, 0x0a
        /*0046*/ 	.short	(.L_416 - .L_415)
	.align		4
.L_415:
        /*0048*/ 	.word	index@(.nv.constant0._ZN7cutlass13device_kernelIN5flash19enable_sm80_to_sm89INS1_16FlashAttnFwdSm80INS1_25CollectiveMainloopFwdSm80ILi4ELi1ELb0EN4cute5tupleIJNS5_1CILi128EEENS7_ILi64EEES8_EEELi128ENS_10bfloat16_tEfNS_4arch4Sm80ELb1ELb0ELb0ELb0ELb1ELb0ELb1ELb1EEENS1_21CollectiveEpilogueFwdINS6_IJS8_S8_S9_EEENS6_IJNS7_ILi1EEESH_SH_EEESB_SD_Li128ELb0ELb1ELb1ELb0EEENS1_30DynamicPersistentTileSchedulerILi128ELi128ELb1ELb1ELb0EEEEEEEEEvNT_6ParamsE)
        /*004c*/ 	.short	0x0380
        /*004e*/ 	.short	0x0428


	//----- nvinfo : EIATTR_SW_WAR
	.align		4
.L_416:
        /*0050*/ 	.byte	0x04, 0x36
        /*0052*/ 	.short	(.L_418 - .L_417)
.L_417:
        /*0054*/ 	.word	0x00000008
.L_418:


//--------------------- .nv.info._ZN7cutlass13device_kernelIN5flash19enable_sm80_to_sm89INS1_16FlashAttnFwdSm80INS1_25CollectiveMainloopFwdSm80ILi8ELi1ELb1EN4cute5tupleIJNS5_1CILi128EEENS7_ILi112EEES8_EEELi128ENS_10bfloat16_tEfNS_4arch4Sm80ELb1ELb0ELb0ELb1ELb1ELb0ELb1ELb1EEENS1_21CollectiveEpilogueFwdINS6_IJS8_S8_S9_EEENS6_IJNS7_ILi1EEESH_SH_EEESB_SD_Li256ELb1ELb1ELb1ELb0EEENS1_36VarlenDynamicPersistentTileSchedulerILi128ELi112ELi256ELi256ELb1ELb1ELb0ELb1ELb1ELb1EEEEEEEEEvNT_6ParamsE --------------------------
	.section	.nv.info._ZN7cutlass13device_kernelIN5flash19enable_sm80_to_sm89INS1_16FlashAttnFwdSm80INS1_25CollectiveMainloopFwdSm80ILi8ELi1ELb1EN4cute5tupleIJNS5_1CILi128EEENS7_ILi112EEES8_EEELi128ENS_10bfloat16_tEfNS_4arch4Sm80ELb1ELb0ELb0ELb1ELb1ELb0ELb1ELb1EEENS1_21CollectiveEpilogueFwdINS6_IJS8_S8_S9_EEENS6_IJNS7_ILi1EEESH_SH_EEESB_SD_Li256ELb1ELb1ELb1ELb0EEENS1_36VarlenDynamicPersistentTileSchedulerILi128ELi112ELi256ELi256ELb1ELb1ELb0ELb1ELb1ELb1EEEEEEEEEvNT_6ParamsE,"",@"SHT_CUDA_INFO"
	.sectionflags	@""
	.align	4


	//----- nvinfo : EIATTR_CUDA_API_VERSION
	.align		4
        /*0000*/ 	.byte	0x04, 0x37
        /*0002*/ 	.short	(.L_420 - .L_419)
.L_419:
        /*0004*/ 	.word	0x00000082


	//----- nvinfo : EIATTR_KPARAM_INFO
	.align		4
.L_420:
        /*0008*/ 	.byte	0x04, 0x17
        /*000a*/ 	.short	(.L_422 - .L_421)
.L_421:
        /*000c*/ 	.word	0x00000000
        /*0010*/ 	.short	0x0000
        /*0012*/ 	.short	0x0000
        /*0014*/ 	.byte	0x00, 0xf0, 0xe1, 0x10


	//----- nvinfo : EIATTR_SPARSE_MMA_MASK
	.align		4
.L_422:
        /*0018*/ 	.byte	0x03, 0x50
        /*001a*/ 	.short	0x0000


	//----- nvinfo : EIATTR_MAXREG_COUNT
	.align		4
        /*001c*/ 	.byte	0x03, 0x1b
        /*001e*/ 	.short	0x00ff


	//----- nvinfo : EIATTR_MERCURY_ISA_VERSION
	.align		4
        /*0020*/ 	.byte	0x03, 0x5f
        /*0022*/ 	.short	0x0101


	//----- nvinfo : EIATTR_VRC_CTA_INIT_COUNT
	.align		4
        /*0024*/ 	.byte	0x02, 0x4a
	.zero		1
	.zero		1


	//----- nvinfo : EIATTR_EXIT_INSTR_OFFSETS
	.align		4
        /*0028*/ 	.byte	0x04, 0x1c
        /*002a*/ 	.short	(.L_424 - .L_423)


	//   ....[0]....
.L_423:
        /*002c*/ 	.word	0x00000010


	//----- nvinfo : EIATTR_MAX_THREADS
	.align		4
.L_424:
        /*0030*/ 	.byte	0x04, 0x05
        /*0032*/ 	.short	(.L_426 - .L_425)
.L_425:
        /*0034*/ 	.word	0x00000100
        /*0038*/ 	.word	0x00000001
        /*003c*/ 	.word	0x00000001


	//----- nvinfo : EIATTR_CBANK_PARAM_SIZE
	.align		4
.L_426:
        /*0040*/ 	.byte	0x03, 0x19
        /*0042*/ 	.short	0x0438


	//----- nvinfo : EIATTR_PARAM_CBANK
	.align		4
        /*0044*/ 	.byte	0x04, 0x0a
        /*0046*/ 	.short	(.L_428 - .L_427)
	.align		4
.L_427:
        /*0048*/ 	.word	index@(.nv.constant0._ZN7cutlass13device_kernelIN5flash19enable_sm80_to_sm89INS1_16FlashAttnFwdSm80INS1_25CollectiveMainloopFwdSm80ILi8ELi1ELb1EN4cute5tupleIJNS5_1CILi128EEENS7_ILi112EEES8_EEELi128ENS_10bfloat16_tEfNS_4arch4Sm80ELb1ELb0ELb0ELb1ELb1ELb0ELb1ELb1EEENS1_21CollectiveEpilogueFwdINS6_IJS8_S8_S9_EEENS6_IJNS7_ILi1EEESH_SH_EEESB_SD_Li256ELb1ELb1ELb1ELb0EEENS1_36VarlenDynamicPersistentTileSchedulerILi128ELi112ELi256ELi256ELb1ELb1ELb0ELb1ELb1ELb1EEEEEEEEEvNT_6ParamsE)
        /*004c*/ 	.short	0x0380
        /*004e*/ 	.short	0x0438


	//----- nvinfo : EIATTR_SW_WAR
	.align		4
.L_428:
        /*0050*/ 	.byte	0x04, 0x36
        /*0052*/ 	.short	(.L_430 - .L_429)
.L_429:
        /*0054*/ 	.word	0x00000008
.L_430:


//--------------------- .nv.info._ZN7cutlass13device_kernelIN5flash19enable_sm80_to_sm89INS1_16FlashAttnFwdSm80INS1_25CollectiveMainloopFwdSm80ILi8ELi1ELb1EN4cute5tupleIJNS5_1CILi128EEENS7_ILi112EEES8_EEELi128ENS_10bfloat16_tEfNS_4arch4Sm80ELb1ELb0ELb0ELb1ELb1ELb1ELb1ELb1EEENS1_21CollectiveEpilogueFwdINS6_IJS8_S8_S9_EEENS6_IJNS7_ILi1EEESH_SH_EEESB_SD_Li256ELb1ELb1ELb1ELb0EEENS1_36VarlenDynamicPersistentTileSchedulerILi128ELi112ELi256ELi256ELb1ELb1ELb0ELb1ELb1ELb1EEEEEEEEEvNT_6ParamsE --------------------------
	.section	.nv.info._ZN7cutlass13device_kernelIN5flash19enable_sm80_to_sm89INS1_16FlashAttnFwdSm80INS1_25CollectiveMainloopFwdSm80ILi8ELi1ELb1EN4cute5tupleIJNS5_1CILi128EEENS7_ILi112EEES8_EEELi128ENS_10bfloat16_tEfNS_4arch4Sm80ELb1ELb0ELb0ELb1ELb1ELb1ELb1ELb1EEENS1_21CollectiveEpilogueFwdINS6_IJS8_S8_S9_EEENS6_IJNS7_ILi1EEESH_SH_EEESB_SD_Li256ELb1ELb1ELb1ELb0EEENS1_36VarlenDynamicPersistentTileSchedulerILi128ELi112ELi256ELi256ELb1ELb1ELb0ELb1ELb1ELb1EEEEEEEEEvNT_6ParamsE,"",@"SHT_CUDA_INFO"
	.sectionflags	@""
	.align	4


	//----- nvinfo : EIATTR_CUDA_API_VERSION
	.align		4
        /*0000*/ 	.byte	0x04, 0x37
        /*0002*/ 	.short	(.L_432 - .L_431)
.L_431:
        /*0004*/ 	.word	0x00000082


	//----- nvinfo : EIATTR_KPARAM_INFO
	.align		4
.L_432:
        /*0008*/ 	.byte	0x04, 0x17
        /*000a*/ 	.short	(.L_434 - .L_433)
.L_433:
        /*000c*/ 	.word	0x00000000
        /*0010*/ 	.short	0x0000
        /*0012*/ 	.short	0x0000
        /*0014*/ 	.byte	0x00, 0xf0, 0xe1, 0x10


	//----- nvinfo : EIATTR_SPARSE_MMA_MASK
	.align		4
.L_434:
        /*0018*/ 	.byte	0x03, 0x50
        /*001a*/ 	.short	0x0000


	//----- nvinfo : EIATTR_MAXREG_COUNT
	.align		4
        /*001c*/ 	.byte	0x03, 0x1b
        /*001e*/ 	.short	0x00ff


	//----- nvinfo : EIATTR_MERCURY_ISA_VERSION
	.align		4
        /*0020*/ 	.byte	0x03, 0x5f
        /*0022*/ 	.short	0x0101


	//----- nvinfo : EIATTR_VRC_CTA_INIT_COUNT
	.align		4
        /*0024*/ 	.byte	0x02, 0x4a
	.zero		1
	.zero		1


	//----- nvinfo : EIATTR_EXIT_INSTR_OFFSETS
	.align		4
        /*0028*/ 	.byte	0x04, 0x1c
        /*002a*/ 	.short	(.L_436 - .L_435)


	//   ....[0]....
.L_435:
        /*002c*/ 	.word	0x00000010


	//----- nvinfo : EIATTR_MAX_THREADS
	.align		4
.L_436:
        /*0030*/ 	.byte	0x04, 0x05
        /*0032*/ 	.short	(.L_438 - .L_437)
.L_437:
        /*0034*/ 	.word	0x00000100
        /*0038*/ 	.word	0x00000001
        /*003c*/ 	.word	0x00000001


	//----- nvinfo : EIATTR_CBANK_PARAM_SIZE
	.align		4
.L_438:
        /*0040*/ 	.byte	0x03, 0x19
        /*0042*/ 	.short	0x0438


	//----- nvinfo : EIATTR_PARAM_CBANK
	.align		4
        /*0044*/ 	.byte	0x04, 0x0a
        /*0046*/ 	.short	(.L_440 - .L_439)
	.align		4
.L_439:
        /*0048*/ 	.word	index@(.nv.constant0._ZN7cutlass13device_kernelIN5flash19enable_sm80_to_sm89INS1_16FlashAttnFwdSm80INS1_25CollectiveMainloopFwdSm80ILi8ELi1ELb1EN4cute5tupleIJNS5_1CILi128EEENS7_ILi112EEES8_EEELi128ENS_10bfloat16_tEfNS_4arch4Sm80ELb1ELb0ELb0ELb1ELb1ELb1ELb1ELb1EEENS1_21CollectiveEpilogueFwdINS6_IJS8_S8_S9_EEENS6_IJNS7_ILi1EEESH_SH_EEESB_SD_Li256ELb1ELb1ELb1ELb0EEENS1_36VarlenDynamicPersistentTileSchedulerILi128ELi112ELi256ELi256ELb1ELb1ELb0ELb1ELb1ELb1EEEEEEEEEvNT_6ParamsE)
        /*004c*/ 	.short	0x0380
        /*004e*/ 	.short	0x0438


	//----- nvinfo : EIATTR_SW_WAR
	.align		4
.L_440:
        /*0050*/ 	.byte	0x04, 0x36
        /*0052*/ 	.short	(.L_442 - .L_441)
.L_441:
        /*0054*/ 	.word	0x00000008
.L_442:


//--------------------- .nv.callgraph             --------------------------
	.section	.nv.callgraph,"",@"SHT_CUDA_CALLGRAPH"
	.align	4
	.sectionentsize	8
	.align		4
        /*0000*/ 	.word	0x00000000
	.align		4
        /*0004*/ 	.word	0xffffffff
	.align		4
        /*0008*/ 	.word	0x00000000
	.align		4
        /*000c*/ 	.word	0xfffffffe
	.align		4
        /*0010*/ 	.word	0x00000000
	.align		4
        /*0014*/ 	.word	0xfffffffd
	.align		4
        /*0018*/ 	.word	0x00000000
	.align		4
        /*001c*/ 	.word	0xfffffffc


//--------------------- .nv.constant4             --------------------------
	.section	.nv.constant4,"a",@progbits
	.align	8
	.align		8
.nv.constant4:
        /*0000*/ 	.dword	_ZN89_INTERNAL_a6ef3756_53_flash_fwd_hdim128_bf16_paged_split_softcapall_sm80_cu_f3e6f9ee_29154cuda3std3__45__cpo5beginE
	.align		8
        /*0008*/ 	.dword	_ZN89_INTERNAL_a6ef3756_53_flash_fwd_hdim128_bf16_paged_split_softcapall_sm80_cu_f3e6f9ee_29154cuda3std3__45__cpo3endE
	.align		8
        /*0010*/ 	.dword	_ZN89_INTERNAL_a6ef3756_53_flash_fwd_hdim128_bf16_paged_split_softcapall_sm80_cu_f3e6f9ee_29154cuda3std3__45__cpo6cbeginE
	.align		8
        /*0018*/ 	.dword	_ZN89_INTERNAL_a6ef3756_53_flash_fwd_hdim128_bf16_paged_split_softcapall_sm80_cu_f3e6f9ee_29154cuda3std3__45__cpo4cendE
	.align		8
        /*0020*/ 	.dword	_ZN89_INTERNAL_a6ef3756_53_flash_fwd_hdim128_bf16_paged_split_softcapall_sm80_cu_f3e6f9ee_29154cuda3std3__491_GLOBAL__N__a6ef3756_53_flash_fwd_hdim128_bf16_paged_split_softcapall_sm80_cu_f3e6f9ee_29156ignoreE
	.align		8
        /*0028*/ 	.dword	_ZN89_INTERNAL_a6ef3756_53_flash_fwd_hdim128_bf16_paged_split_softcapall_sm80_cu_f3e6f9ee_29154cuda3std3__419piecewise_constructE
	.align		8
        /*0030*/ 	.dword	_ZN89_INTERNAL_a6ef3756_53_flash_fwd_hdim128_bf16_paged_split_softcapall_sm80_cu_f3e6f9ee_29154cuda3std3__48in_placeE
	.align		8
        /*0038*/ 	.dword	_ZN89_INTERNAL_a6ef3756_53_flash_fwd_hdim128_bf16_paged_split_softcapall_sm80_cu_f3e6f9ee_29154cuda3std6ranges3__45__cpo4swapE
	.align		8
        /*0040*/ 	.dword	_ZN89_INTERNAL_a6ef3756_53_flash_fwd_hdim128_bf16_paged_split_softcapall_sm80_cu_f3e6f9ee_29154cuda3std6ranges3__45__cpo9iter_moveE
	.align		8
        /*0048*/ 	.dword	_ZN89_INTERNAL_a6ef3756_53_flash_fwd_hdim128_bf16_paged_split_softcapall_sm80_cu_f3e6f9ee_29154cute7productE
	.align		8
        /*0050*/ 	.dword	_ZN89_INTERNAL_a6ef3756_53_flash_fwd_hdim128_bf16_paged_split_softcapall_sm80_cu_f3e6f9ee_29154cute1_E


//--------------------- .text._ZN7cutlass13device_kernelIN5flash19enable_sm80_to_sm89INS1_16FlashAttnFwdSm80INS1_25CollectiveMainloopFwdSm80ILi8ELi1ELb1EN4cute5tupleIJNS5_1CILi128EEES8_S8_EEELi128ENS_10bfloat16_tEfNS_4arch4Sm80ELb0ELb0ELb1ELb0ELb1ELb0ELb1ELb1EEENS1_21CollectiveEpilogueFwdIS9_NS6_IJNS7_ILi1EEESF_SF_EEESA_SC_Li256ELb0ELb1ELb1ELb0EEENS1_19SingleTileSchedulerILb0ELb1ELb1ELi128EEEEEEEEEvNT_6ParamsE --------------------------
	.section	.text._ZN7cutlass13device_kernelIN5flash19enable_sm80_to_sm89INS1_16FlashAttnFwdSm80INS1_25CollectiveMainloopFwdSm80ILi8ELi1ELb1EN4cute5tupleIJNS5_1CILi128EEES8_S8_EEELi128ENS_10bfloat16_tEfNS_4arch4Sm80ELb0ELb0ELb1ELb0ELb1ELb0ELb1ELb1EEENS1_21CollectiveEpilogueFwdIS9_NS6_IJNS7_ILi1EEESF_SF_EEESA_SC_Li256ELb0ELb1ELb1ELb0EEENS1_19SingleTileSchedulerILb0ELb1ELb1ELi128EEEEEEEEEvNT_6ParamsE,"ax",@progbits
	.align	128
.text._ZN7cutlass13device_kernelIN5flash19enable_sm80_to_sm89INS1_16FlashAttnFwdSm80INS1_25CollectiveMainloopFwdSm80ILi8ELi1ELb1EN4cute5tupleIJNS5_1CILi128EEES8_S8_EEELi128ENS_10bfloat16_tEfNS_4arch4Sm80ELb0ELb0ELb1ELb0ELb1ELb0ELb1ELb1EEENS1_21CollectiveEpilogueFwdIS9_NS6_IJNS7_ILi1EEESF_SF_EEESA_SC_Li256ELb0ELb1ELb1ELb0EEENS1_19SingleTileSchedulerILb0ELb1ELb1ELi128EEEEEEEEEvNT_6ParamsE:
        .type           _ZN7cutlass13device_kernelIN5flash19enable_sm80_to_sm89INS1_16FlashAttnFwdSm80INS1_25CollectiveMainloopFwdSm80ILi8ELi1ELb1EN4cute5tupleIJNS5_1CILi128EEES8_S8_EEELi128ENS_10bfloat16_tEfNS_4arch4Sm80ELb0ELb0ELb1ELb0ELb1ELb0ELb1ELb1EEENS1_21CollectiveEpilogueFwdIS9_NS6_IJNS7_ILi1EEESF_SF_EEESA_SC_Li256ELb0ELb1ELb1ELb0EEENS1_19SingleTileSchedulerILb0ELb1ELb1ELi128EEEEEEEEEvNT_6ParamsE,@function
        .size           _ZN7cutlass13device_kernelIN5flash19enable_sm80_to_sm89INS1_16FlashAttnFwdSm80INS1_25CollectiveMainloopFwdSm80ILi8ELi1ELb1EN4cute5tupleIJNS5_1CILi128EEES8_S8_EEELi128ENS_10bfloat16_tEfNS_4arch4Sm80ELb0ELb0ELb1ELb0ELb1ELb0ELb1ELb1EEENS1_21CollectiveEpilogueFwdIS9_NS6_IJNS7_ILi1EEESF_SF_EEESA_SC_Li256ELb0ELb1ELb1ELb0EEENS1_19SingleTileSchedulerILb0ELb1ELb1ELi128EEEEEEEEEvNT_6ParamsE,(.L_x_24 - _ZN7cutlass13device_kernelIN5flash19enable_sm80_to_sm89INS1_16FlashAttnFwdSm80INS1_25CollectiveMainloopFwdSm80ILi8ELi1ELb1EN4cute5tupleIJNS5_1CILi128EEES8_S8_EEELi128ENS_10bfloat16_tEfNS_4arch4Sm80ELb0ELb0ELb1ELb0ELb1ELb0ELb1ELb1EEENS1_21CollectiveEpilogueFwdIS9_NS6_IJNS7_ILi1EEESF_SF_EEESA_SC_Li256ELb0ELb1ELb1ELb0EEENS1_19SingleTileSchedulerILb0ELb1ELb1ELi128EEEEEEEEEvNT_6ParamsE)
        .other          _ZN7cutlass13device_kernelIN5flash19enable_sm80_to_sm89INS1_16FlashAttnFwdSm80INS1_25CollectiveMainloopFwdSm80ILi8ELi1ELb1EN4cute5tupleIJNS5_1CILi128EEES8_S8_EEELi128ENS_10bfloat16_tEfNS_4arch4Sm80ELb0ELb0ELb1ELb0ELb1ELb0ELb1ELb1EEENS1_21CollectiveEpilogueFwdIS9_NS6_IJNS7_ILi1EEESF_SF_EEESA_SC_Li256ELb0ELb1ELb1ELb0EEENS1_19SingleTileSchedulerILb0ELb1ELb1ELi128EEEEEEEEEvNT_6ParamsE,@"STO_CUDA_ENTRY STV_DEFAULT"
_ZN7cutlass13device_kernelIN5flash19enable_sm80_to_sm89INS1_16FlashAttnFwdSm80INS1_25CollectiveMainloopFwdSm80ILi8ELi1ELb1EN4cute5tupleIJNS5_1CILi128EEES8_S8_EEELi128ENS_10bfloat16_tEfNS_4arch4Sm80ELb0ELb0ELb1ELb0ELb1ELb0ELb1ELb1EEENS1_21CollectiveEpilogueFwdIS9_NS6_IJNS7_ILi1EEESF_SF_EEESA_SC_Li256ELb0ELb1ELb1ELb0EEENS1_19SingleTileSchedulerILb0ELb1ELb1ELi128EEEEEEEEEvNT_6ParamsE:
[----:B------:R-:W-:Y:S01]  /*0000*/  LDC R1, c[0x0][0x37c] ;  /* 0x0000df00ff017b82 */ /* 0x000fe20000000800 */
[----:B------:R-:W-:Y:S05]  /*0010*/  EXIT ;  /* 0x000000000000794d */ /* 0x000fea0003800000 */
.L_x_0:
[----:B------:R-:W-:-:S00]  /*0020*/  BRA `(.L_x_0) ;  /* 0xfffffffc00fc7947 */ /* 0x000fc0000383ffff */
[----:B------:R-:W-:-:S00]  /*0030*/  NOP ;  /* 0x0000000000007918 */ /* 0x000fc00000000000 */
        /* <DEDUP_REMOVED lines=12> */
.L_x_24:


//--------------------- .text._ZN7cutlass13device_kernelIN5flash19enable_sm80_to_sm89INS1_16FlashAttnFwdSm80INS1_25CollectiveMainloopFwdSm80ILi8ELi1ELb1EN4cute5tupleIJNS5_1CILi128EEENS7_ILi96EEES8_EEELi128ENS_10bfloat16_tEfNS_4arch4Sm80ELb0ELb1ELb1ELb0ELb1ELb0ELb1ELb1EEENS1_21CollectiveEpilogueFwdINS6_IJS8_S8_S9_EEENS6_IJNS7_ILi1EEESH_SH_EEESB_SD_Li256ELb0ELb1ELb1ELb0EEENS1_19SingleTileSchedulerILb0ELb1ELb1ELi128EEEEEEEEEvNT_6ParamsE --------------------------
	.section	.text._ZN7cutlass13device_kernelIN5flash19enable_sm80_to_sm89INS1_16FlashAttnFwdSm80INS1_25CollectiveMainloopFwdSm80ILi8ELi1ELb1EN4cute5tupleIJNS5_1CILi128EEENS7_ILi96EEES8_EEELi128ENS_10bfloat16_tEfNS_4arch4Sm80ELb0ELb1ELb1ELb0ELb1ELb0ELb1ELb1EEENS1_21CollectiveEpilogueFwdINS6_IJS8_S8_S9_EEENS6_IJNS7_ILi1EEESH_SH_EEESB_SD_Li256ELb0ELb1ELb1ELb0EEENS1_19SingleTileSchedulerILb0ELb1ELb1ELi128EEEEEEEEEvNT_6ParamsE,"ax",@progbits
	.align	128
.text._ZN7cutlass13device_kernelIN5flash19enable_sm80_to_sm89INS1_16FlashAttnFwdSm80INS1_25CollectiveMainloopFwdSm80ILi8ELi1ELb1EN4cute5tupleIJNS5_1CILi128EEENS7_ILi96EEES8_EEELi128ENS_10bfloat16_tEfNS_4arch4Sm80ELb0ELb1ELb1ELb0ELb1ELb0ELb1ELb1EEENS1_21CollectiveEpilogueFwdINS6_IJS8_S8_S9_EEENS6_IJNS7_ILi1EEESH_SH_EEESB_SD_Li256ELb0ELb1ELb1ELb0EEENS1_19SingleTileSchedulerILb0ELb1ELb1ELi128EEEEEEEEEvNT_6ParamsE:
        .type           _ZN7cutlass13device_kernelIN5flash19enable_sm80_to_sm89INS1_16FlashAttnFwdSm80INS1_25CollectiveMainloopFwdSm80ILi8ELi1ELb1EN4cute5tupleIJNS5_1CILi128EEENS7_ILi96EEES8_EEELi128ENS_10bfloat16_tEfNS_4arch4Sm80ELb0ELb1ELb1ELb0ELb1ELb0ELb1ELb1EEENS1_21CollectiveEpilogueFwdINS6_IJS8_S8_S9_EEENS6_IJNS7_ILi1EEESH_SH_EEESB_SD_Li256ELb0ELb1ELb1ELb0EEENS1_19SingleTileSchedulerILb0ELb1ELb1ELi128EEEEEEEEEvNT_6ParamsE,@function
        .size           _ZN7cutlass13device_kernelIN5flash19enable_sm80_to_sm89INS1_16FlashAttnFwdSm80INS1_25CollectiveMainloopFwdSm80ILi8ELi1ELb1EN4cute5tupleIJNS5_1CILi128EEENS7_ILi96EEES8_EEELi128ENS_10bfloat16_tEfNS_4arch4Sm80ELb0ELb1ELb1ELb0ELb1ELb0ELb1ELb1EEENS1_21CollectiveEpilogueFwdINS6_IJS8_S8_S9_EEENS6_IJNS7_ILi1EEESH_SH_EEESB_SD_Li256ELb0ELb1ELb1ELb0EEENS1_19SingleTileSchedulerILb0ELb1ELb1ELi128EEEEEEEEEvNT_6ParamsE,(.L_x_25 - _ZN7cutlass13device_kernelIN5flash19enable_sm80_to_sm89INS1_16FlashAttnFwdSm80INS1_25CollectiveMainloopFwdSm80ILi8ELi1ELb1EN4cute5tupleIJNS5_1CILi128EEENS7_ILi96EEES8_EEELi128ENS_10bfloat16_tEfNS_4arch4Sm80ELb0ELb1ELb1ELb0ELb1ELb0ELb1ELb1EEENS1_21CollectiveEpilogueFwdINS6_IJS8_S8_S9_EEENS6_IJNS7_ILi1EEESH_SH_EEESB_SD_Li256ELb0ELb1ELb1ELb0EEENS1_19SingleTileSchedulerILb0ELb1ELb1ELi128EEEEEEEEEvNT_6ParamsE)
        .other          _ZN7cutlass13device_kernelIN5flash19enable_sm80_to_sm89INS1_16FlashAttnFwdSm80INS1_25CollectiveMainloopFwdSm80ILi8ELi1ELb1EN4cute5tupleIJNS5_1CILi128EEENS7_ILi96EEES8_EEELi128ENS_10bfloat16_tEfNS_4arch4Sm80ELb0ELb1ELb1ELb0ELb1ELb0ELb1ELb1EEENS1_21CollectiveEpilogueFwdINS6_IJS8_S8_S9_EEENS6_IJNS7_ILi1EEESH_SH_EEESB_SD_Li256ELb0ELb1ELb1ELb0EEENS1_19SingleTileSchedulerILb0ELb1ELb1ELi128EEEEEEEEEvNT_6ParamsE,@"STO_CUDA_ENTRY STV_DEFAULT"
_ZN7cutlass13device_kernelIN5flash19enable_sm80_to_sm89INS1_16FlashAttnFwdSm80INS1_25CollectiveMainloopFwdSm80ILi8ELi1ELb1EN4cute5tupleIJNS5_1CILi128EEENS7_ILi96EEES8_EEELi128ENS_10bfloat16_tEfNS_4arch4Sm80ELb0ELb1ELb1ELb0ELb1ELb0ELb1ELb1EEENS1_21CollectiveEpilogueFwdINS6_IJS8_S8_S9_EEENS6_IJNS7_ILi1EEESH_SH_EEESB_SD_Li256ELb0ELb1ELb1ELb0EEENS1_19SingleTileSchedulerILb0ELb1ELb1ELi128EEEEEEEEEvNT_6ParamsE:
[----:B------:R-:W-:Y:S01]  /*0000*/  LDC R1, c[0x0][0x37c] ;  /* 0x0000df00ff017b82 */ /* 0x000fe20000000800 */
[----:B------:R-:W-:Y:S05]  /*0010*/  EXIT ;  /* 0x000000000000794d */ /* 0x000fea0003800000 */
.L_x_1:
        /* <DEDUP_REMOVED lines=14> */
.L_x_25:


//--------------------- .text._ZN7cutlass13device_kernelIN5flash19enable_sm80_to_sm89INS1_16FlashAttnFwdSm80INS1_25CollectiveMainloopFwdSm80ILi8ELi1ELb1EN4cute5tupleIJNS5_1CILi128EEES8_S8_EEELi128ENS_10bfloat16_tEfNS_4arch4Sm80ELb1ELb0ELb1ELb0ELb1ELb0ELb1ELb1EEENS1_21CollectiveEpilogueFwdIS9_NS6_IJNS7_ILi1EEESF_SF_EEESA_SC_Li256ELb0ELb1ELb1ELb0EEENS1_30DynamicPersistentTileSchedulerILi256ELi256ELb1ELb1ELb0EEEEEEEEEvNT_6ParamsE --------------------------
	.section	.text._ZN7cutlass13device_kernelIN5flash19enable_sm80_to_sm89INS1_16FlashAttnFwdSm80INS1_25CollectiveMainloopFwdSm80ILi8ELi1ELb1EN4cute5tupleIJNS5_1CILi128EEES8_S8_EEELi128ENS_10bfloat16_tEfNS_4arch4Sm80ELb1ELb0ELb1ELb0ELb1ELb0ELb1ELb1EEENS1_21CollectiveEpilogueFwdIS9_NS6_IJNS7_ILi1EEESF_SF_EEESA_SC_Li256ELb0ELb1ELb1ELb0EEENS1_30DynamicPersistentTileSchedulerILi256ELi256ELb1ELb1ELb0EEEEEEEEEvNT_6ParamsE,"ax",@progbits
	.align	128
.text._ZN7cutlass13device_kernelIN5flash19enable_sm80_to_sm89INS1_16FlashAttnFwdSm80INS1_25CollectiveMainloopFwdSm80ILi8ELi1ELb1EN4cute5tupleIJNS5_1CILi128EEES8_S8_EEELi128ENS_10bfloat16_tEfNS_4arch4Sm80ELb1ELb0ELb1ELb0ELb1ELb0ELb1ELb1EEENS1_21CollectiveEpilogueFwdIS9_NS6_IJNS7_ILi1EEESF_SF_EEESA_SC_Li256ELb0ELb1ELb1ELb0EEENS1_30DynamicPersistentTileSchedulerILi256ELi256ELb1ELb1ELb0EEEEEEEEEvNT_6ParamsE:
        .type           _ZN7cutlass13device_kernelIN5flash19enable_sm80_to_sm89INS1_16FlashAttnFwdSm80INS1_25CollectiveMainloopFwdSm80ILi8ELi1ELb1EN4cute5tupleIJNS5_1CILi128EEES8_S8_EEELi128ENS_10bfloat16_tEfNS_4arch4Sm80ELb1ELb0ELb1ELb0ELb1ELb0ELb1ELb1EEENS1_21CollectiveEpilogueFwdIS9_NS6_IJNS7_ILi1EEESF_SF_EEESA_SC_Li256ELb0ELb1ELb1ELb0EEENS1_30DynamicPersistentTileSchedulerILi256ELi256ELb1ELb1ELb0EEEEEEEEEvNT_6ParamsE,@function
        .size           _ZN7cutlass13device_kernelIN5flash19enable_sm80_to_sm89INS1_16FlashAttnFwdSm80INS1_25CollectiveMainloopFwdSm80ILi8ELi1ELb1EN4cute5tupleIJNS5_1CILi128EEES8_S8_EEELi128ENS_10bfloat16_tEfNS_4arch4Sm80ELb1ELb0ELb1ELb0ELb1ELb0ELb1ELb1EEENS1_21CollectiveEpilogueFwdIS9_NS6_IJNS7_ILi1EEESF_SF_EEESA_SC_Li256ELb0ELb1ELb1ELb0EEENS1_30DynamicPersistentTileSchedulerILi256ELi256ELb1ELb1ELb0EEEEEEEEEvNT_6ParamsE,(.L_x_26 - _ZN7cutlass13device_kernelIN5flash19enable_sm80_to_sm89INS1_16FlashAttnFwdSm80INS1_25CollectiveMainloopFwdSm80ILi8ELi1ELb1EN4cute5tupleIJNS5_1CILi128EEES8_S8_EEELi128ENS_10bfloat16_tEfNS_4arch4Sm80ELb1ELb0ELb1ELb0ELb1ELb0ELb1ELb1EEENS1_21CollectiveEpilogueFwdIS9_NS6_IJNS7_ILi1EEESF_SF_EEESA_SC_Li256ELb0ELb1ELb1ELb0EEENS1_30DynamicPersistentTileSchedulerILi256ELi256ELb1ELb1ELb0EEEEEEEEEvNT_6ParamsE)
        .other          _ZN7cutlass13device_kernelIN5flash19enable_sm80_to_sm89INS1_16FlashAttnFwdSm80INS1_25CollectiveMainloopFwdSm80ILi8ELi1ELb1EN4cute5tupleIJNS5_1CILi128EEES8_S8_EEELi128ENS_10bfloat16_tEfNS_4arch4Sm80ELb1ELb0ELb1ELb0ELb1ELb0ELb1ELb1EEENS1_21CollectiveEpilogueFwdIS9_NS6_IJNS7_ILi1EEESF_SF_EEESA_SC_Li256ELb0ELb1ELb1ELb0EEENS1_30DynamicPersistentTileSchedulerILi256ELi256ELb1ELb1ELb0EEEEEEEEEvNT_6ParamsE,@"STO_CUDA_ENTRY STV_DEFAULT"
_ZN7cutlass13device_kernelIN5flash19enable_sm80_to_sm89INS1_16FlashAttnFwdSm80INS1_25CollectiveMainloopFwdSm80ILi8ELi1ELb1EN4cute5tupleIJNS5_1CILi128EEES8_S8_EEELi128ENS_10bfloat16_tEfNS_4arch4Sm80ELb1ELb0ELb1ELb0ELb1ELb0ELb1ELb1EEENS1_21CollectiveEpilogueFwdIS9_NS6_IJNS7_ILi1EEESF_SF_EEESA_SC_Li256ELb0ELb1ELb1ELb0EEENS1_30DynamicPersistentTileSchedulerILi256ELi256ELb1ELb1ELb0EEEEEEEEEvNT_6ParamsE:
[----:B------:R-:W-:Y:S01]  /*0000*/  LDC R1, c[0x0][0x37c] ;  /* 0x0000df00ff017b82 */ /* 0x000fe20000000800 */
[----:B------:R-:W-:Y:S05]  /*0010*/  EXIT ;  /* 0x000000000000794d */ /* 0x000fea0003800000 */
.L_x_2:
        /* <DEDUP_REMOVED lines=14> */
.L_x_26:


//--------------------- .text._ZN7cutlass13device_kernelIN5flash19enable_sm80_to_sm89INS1_16FlashAttnFwdSm80INS1_25CollectiveMainloopFwdSm80ILi4ELi1ELb0EN4cute5tupleIJNS5_1CILi128EEENS7_ILi64EEES8_EEELi128ENS_10bfloat16_tEfNS_4arch4Sm80ELb0ELb0ELb1ELb0ELb1ELb0ELb1ELb1EEENS1_21CollectiveEpilogueFwdINS6_IJS8_S8_S9_EEENS6_IJNS7_ILi1EEESH_SH_EEESB_SD_Li128ELb0ELb1ELb1ELb0EEENS1_19SingleTileSchedulerILb0ELb1ELb1ELi128EEEEEEEEEvNT_6ParamsE --------------------------
	.section	.text._ZN7cutlass13device_kernelIN5flash19enable_sm80_to_sm89INS1_16FlashAttnFwdSm80INS1_25CollectiveMainloopFwdSm80ILi4ELi1ELb0EN4cute5tupleIJNS5_1CILi128EEENS7_ILi64EEES8_EEELi128ENS_10bfloat16_tEfNS_4arch4Sm80ELb0ELb0ELb1ELb0ELb1ELb0ELb1ELb1EEENS1_21CollectiveEpilogueFwdINS6_IJS8_S8_S9_EEENS6_IJNS7_ILi1EEESH_SH_EEESB_SD_Li128ELb0ELb1ELb1ELb0EEENS1_19SingleTileSchedulerILb0ELb1ELb1ELi128EEEEEEEEEvNT_6ParamsE,"ax",@progbits
	.align	128
.text._ZN7cutlass13device_kernelIN5flash19enable_sm80_to_sm89INS1_16FlashAttnFwdSm80INS1_25CollectiveMainloopFwdSm80ILi4ELi1ELb0EN4cute5tupleIJNS5_1CILi128EEENS7_ILi64EEES8_EEELi128ENS_10bfloat16_tEfNS_4arch4Sm80ELb0ELb0ELb1ELb0ELb1ELb0ELb1ELb1EEENS1_21CollectiveEpilogueFwdINS6_IJS8_S8_S9_EEENS6_IJNS7_ILi1EEESH_SH_EEESB_SD_Li128ELb0ELb1ELb1ELb0EEENS1_19SingleTileSchedulerILb0ELb1ELb1ELi128EEEEEEEEEvNT_6ParamsE:
        .type           _ZN7cutlass13device_kernelIN5flash19enable_sm80_to_sm89INS1_16FlashAttnFwdSm80INS1_25CollectiveMainloopFwdSm80ILi4ELi1ELb0EN4cute5tupleIJNS5_1CILi128EEENS7_ILi64EEES8_EEELi128ENS_10bfloat16_tEfNS_4arch4Sm80ELb0ELb0ELb1ELb0ELb1ELb0ELb1ELb1EEENS1_21CollectiveEpilogueFwdINS6_IJS8_S8_S9_EEENS6_IJNS7_ILi1EEESH_SH_EEESB_SD_Li128ELb0ELb1ELb1ELb0EEENS1_19SingleTileSchedulerILb0ELb1ELb1ELi128EEEEEEEEEvNT_6ParamsE,@function
        .size           _ZN7cutlass13device_kernelIN5flash19enable_sm80_to_sm89INS1_16FlashAttnFwdSm80INS1_25CollectiveMainloopFwdSm80ILi4ELi1ELb0EN4cute5tupleIJNS5_1CILi128EEENS7_ILi64EEES8_EEELi128ENS_10bfloat16_tEfNS_4arch4Sm80ELb0ELb0ELb1ELb0ELb1ELb0ELb1ELb1EEENS1_21CollectiveEpilogueFwdINS6_IJS8_S8_S9_EEENS6_IJNS7_ILi1EEESH_SH_EEESB_SD_Li128ELb0ELb1ELb1ELb0EEENS1_19SingleTileSchedulerILb0ELb1ELb1ELi128EEEEEEEEEvNT_6ParamsE,(.L_x_27 - _ZN7cutlass13device_kernelIN5flash19enable_sm80_to_sm89INS1_16FlashAttnFwdSm80INS1_25CollectiveMainloopFwdSm80ILi4ELi1ELb0EN4cute5tupleIJNS5_1CILi128EEENS7_ILi64EEES8_EEELi128ENS_10bfloat16_tEfNS_4arch4Sm80ELb0ELb0ELb1ELb0ELb1ELb0ELb1ELb1EEENS1_21CollectiveEpilogueFwdINS6_IJS8_S8_S9_EEENS6_IJNS7_ILi1EEESH_SH_EEESB_SD_Li128ELb0ELb1ELb1ELb0EEENS1_19SingleTileSchedulerILb0ELb1ELb1ELi128EEEEEEEEEvNT_6ParamsE)
        .other          _ZN7cutlass13device_kernelIN5flash19enable_sm80_to_sm89INS1_16FlashAttnFwdSm80INS1_25CollectiveMainloopFwdSm80ILi4ELi1ELb0EN4cute5tupleIJNS5_1CILi128EEENS7_ILi64EEES8_EEELi128ENS_10bfloat16_tEfNS_4arch4Sm80ELb0ELb0ELb1ELb0ELb1ELb0ELb1ELb1EEENS1_21CollectiveEpilogueFwdINS6_IJS8_S8_S9_EEENS6_IJNS7_ILi1EEESH_SH_EEESB_SD_Li128ELb0ELb1ELb1ELb0EEENS1_19SingleTileSchedulerILb0ELb1ELb1ELi128EEEEEEEEEvNT_6ParamsE,@"STO_CUDA_ENTRY STV_DEFAULT"
_ZN7cutlass13device_kernelIN5flash19enable_sm80_to_sm89INS1_16FlashAttnFwdSm80INS1_25CollectiveMainloopFwdSm80ILi4ELi1ELb0EN4cute5tupleIJNS5_1CILi128EEENS7_ILi64EEES8_EEELi128ENS_10bfloat16_tEfNS_4arch4Sm80ELb0ELb0ELb1ELb0ELb1ELb0ELb1ELb1EEENS1_21CollectiveEpilogueFwdINS6_IJS8_S8_S9_EEENS6_IJNS7_ILi1EEESH_SH_EEESB_SD_Li128ELb0ELb1ELb1ELb0EEENS1_19SingleTileSchedulerILb0ELb1ELb1ELi128EEEEEEEEEvNT_6ParamsE:
[----:B------:R-:W-:Y:S01]  /*0000*/  LDC R1, c[0x0][0x37c] ;  /* 0x0000df00ff017b82 */ /* 0x000fe20000000800 */
[----:B------:R-:W-:Y:S05]  /*0010*/  EXIT ;  /* 0x000000000000794d */ /* 0x000fea0003800000 */
.L_x_3:
        /* <DEDUP_REMOVED lines=14> */
.L_x_27:


//--------------------- .text._ZN7cutlass13device_kernelIN5flash19enable_sm80_to_sm89INS1_16FlashAttnFwdSm80INS1_25CollectiveMainloopFwdSm80ILi8ELi1ELb1EN4cute5tupleIJNS5_1CILi128EEENS7_ILi112EEES8_EEELi128ENS_10bfloat16_tEfNS_4arch4Sm80ELb0ELb0ELb1ELb1ELb1ELb0ELb1ELb1EEENS1_21CollectiveEpilogueFwdINS6_IJS8_S8_S9_EEENS6_IJNS7_ILi1EEESH_SH_EEESB_SD_Li256ELb1ELb1ELb1ELb0EEENS1_36VarlenDynamicPersistentTileSchedulerILi128ELi112ELi256ELi256ELb1ELb1ELb0ELb0ELb1ELb1EEEEEEEEEvNT_6ParamsE --------------------------
	.section	.text._ZN7cutlass13device_kernelIN5flash19enable_sm80_to_sm89INS1_16FlashAttnFwdSm80INS1_25CollectiveMainloopFwdSm80ILi8ELi1ELb1EN4cute5tupleIJNS5_1CILi128EEENS7_ILi112EEES8_EEELi128ENS_10bfloat16_tEfNS_4arch4Sm80ELb0ELb0ELb1ELb1ELb1ELb0ELb1ELb1EEENS1_21CollectiveEpilogueFwdINS6_IJS8_S8_S9_EEENS6_IJNS7_ILi1EEESH_SH_EEESB_SD_Li256ELb1ELb1ELb1ELb0EEENS1_36VarlenDynamicPersistentTileSchedulerILi128ELi112ELi256ELi256ELb1ELb1ELb0ELb0ELb1ELb1EEEEEEEEEvNT_6ParamsE,"ax",@progbits
	.align	128
.text._ZN7cutlass13device_kernelIN5flash19enable_sm80_to_sm89INS1_16FlashAttnFwdSm80INS1_25CollectiveMainloopFwdSm80ILi8ELi1ELb1EN4cute5tupleIJNS5_1CILi128EEENS7_ILi112EEES8_EEELi128ENS_10bfloat16_tEfNS_4arch4Sm80ELb0ELb0ELb1ELb1ELb1ELb0ELb1ELb1EEENS1_21CollectiveEpilogueFwdINS6_IJS8_S8_S9_EEENS6_IJNS7_ILi1EEESH_SH_EEESB_SD_Li256ELb1ELb1ELb1ELb0EEENS1_36VarlenDynamicPersistentTileSchedulerILi128ELi112ELi256ELi256ELb1ELb1ELb0ELb0ELb1ELb1EEEEEEEEEvNT_6ParamsE:
        .type           _ZN7cutlass13device_kernelIN5flash19enable_sm80_to_sm89INS1_16FlashAttnFwdSm80INS1_25CollectiveMainloopFwdSm80ILi8ELi1ELb1EN4cute5tupleIJNS5_1CILi128EEENS7_ILi112EEES8_EEELi128ENS_10bfloat16_tEfNS_4arch4Sm80ELb0ELb0ELb1ELb1ELb1ELb0ELb1ELb1EEENS1_21CollectiveEpilogueFwdINS6_IJS8_S8_S9_EEENS6_IJNS7_ILi1EEESH_SH_EEESB_SD_Li256ELb1ELb1ELb1ELb0EEENS1_36VarlenDynamicPersistentTileSchedulerILi128ELi112ELi256ELi256ELb1ELb1ELb0ELb0ELb1ELb1EEEEEEEEEvNT_6ParamsE,@function
        .size           _ZN7cutlass13device_kernelIN5flash19enable_sm80_to_sm89INS1_16FlashAttnFwdSm80INS1_25CollectiveMainloopFwdSm80ILi8ELi1ELb1EN4cute5tupleIJNS5_1CILi128EEENS7_ILi112EEES8_EEELi128ENS_10bfloat16_tEfNS_4arch4Sm80ELb0ELb0ELb1ELb1ELb1ELb0ELb1ELb1EEENS1_21CollectiveEpilogueFwdINS6_IJS8_S8_S9_EEENS6_IJNS7_ILi1EEESH_SH_EEESB_SD_Li256ELb1ELb1ELb1ELb0EEENS1_36VarlenDynamicPersistentTileSchedulerILi128ELi112ELi256ELi256ELb1ELb1ELb0ELb0ELb1ELb1EEEEEEEEEvNT_6ParamsE,(.L_x_28 - _ZN7cutlass13device_kernelIN5flash19enable_sm80_to_sm89INS1_16FlashAttnFwdSm80INS1_25CollectiveMainloopFwdSm80ILi8ELi1ELb1EN4cute5tupleIJNS5_1CILi128EEENS7_ILi112EEES8_EEELi128ENS_10bfloat16_tEfNS_4arch4Sm80ELb0ELb0ELb1ELb1ELb1ELb0ELb1ELb1EEENS1_21CollectiveEpilogueFwdINS6_IJS8_S8_S9_EEENS6_IJNS7_ILi1EEESH_SH_EEESB_SD_Li256ELb1ELb1ELb1ELb0EEENS1_36VarlenDynamicPersistentTileSchedulerILi128ELi112ELi256ELi256ELb1ELb1ELb0ELb0ELb1ELb1EEEEEEEEEvNT_6ParamsE)
        .other          _ZN7cutlass13device_kernelIN5flash19enable_sm80_to_sm89INS1_16FlashAttnFwdSm80INS1_25CollectiveMainloopFwdSm80ILi8ELi1ELb1EN4cute5tupleIJNS5_1CILi128EEENS7_ILi112EEES8_EEELi128ENS_10bfloat16_tEfNS_4arch4Sm80ELb0ELb0ELb1ELb1ELb1ELb0ELb1ELb1EEENS1_21CollectiveEpilogueFwdINS6_IJS8_S8_S9_EEENS6_IJNS7_ILi1EEESH_SH_EEESB_SD_Li256ELb1ELb1ELb1ELb0EEENS1_36VarlenDynamicPersistentTileSchedulerILi128ELi112ELi256ELi256ELb1ELb1ELb0ELb0ELb1ELb1EEEEEEEEEvNT_6ParamsE,@"STO_CUDA_ENTRY STV_DEFAULT"
_ZN7cutlass13device_kernelIN5flash19enable_sm80_to_sm89INS1_16FlashAttnFwdSm80INS1_25CollectiveMainloopFwdSm80ILi8ELi1ELb1EN4cute5tupleIJNS5_1CILi128EEENS7_ILi112EEES8_EEELi128ENS_10bfloat16_tEfNS_4arch4Sm80ELb0ELb0ELb1ELb1ELb1ELb0ELb1ELb1EEENS1_21CollectiveEpilogueFwdINS6_IJS8_S8_S9_EEENS6_IJNS7_ILi1EEESH_SH_EEESB_SD_Li256ELb1ELb1ELb1ELb0EEENS1_36VarlenDynamicPersistentTileSchedulerILi128ELi112ELi256ELi256ELb1ELb1ELb0ELb0ELb1ELb1EEEEEEEEEvNT_6ParamsE:
[----:B------:R-:W-:Y:S01]  /*0000*/  LDC R1, c[0x0][0x37c] ;  /* 0x0000df00ff017b82 */ /* 0x000fe20000000800 */
[----:B------:R-:W-:Y:S05]  /*0010*/  EXIT ;  /* 0x000000000000794d */ /* 0x000fea0003800000 */
.L_x_4:
        /* <DEDUP_REMOVED lines=14> */
.L_x_28:


//--------------------- .text._ZN7cutlass13device_kernelIN5flash19enable_sm80_to_sm89INS1_16FlashAttnFwdSm80INS1_25CollectiveMainloopFwdSm80ILi8ELi1ELb1EN4cute5tupleIJNS5_1CILi128EEENS7_ILi112EEES8_EEELi128ENS_10bfloat16_tEfNS_4arch4Sm80ELb0ELb0ELb1ELb1ELb1ELb1ELb1ELb1EEENS1_21CollectiveEpilogueFwdINS6_IJS8_S8_S9_EEENS6_IJNS7_ILi1EEESH_SH_EEESB_SD_Li256ELb1ELb1ELb1ELb0EEENS1_36VarlenDynamicPersistentTileSchedulerILi128ELi112ELi256ELi256ELb1ELb1ELb0ELb0ELb1ELb1EEEEEEEEEvNT_6ParamsE --------------------------
	.section	.text._ZN7cutlass13device_kernelIN5flash19enable_sm80_to_sm89INS1_16FlashAttnFwdSm80INS1_25CollectiveMainloopFwdSm80ILi8ELi1ELb1EN4cute5tupleIJNS5_1CILi128EEENS7_ILi112EEES8_EEELi128ENS_10bfloat16_tEfNS_4arch4Sm80ELb0ELb0ELb1ELb1ELb1ELb1ELb1ELb1EEENS1_21CollectiveEpilogueFwdINS6_IJS8_S8_S9_EEENS6_IJNS7_ILi1EEESH_SH_EEESB_SD_Li256ELb1ELb1ELb1ELb0EEENS1_36VarlenDynamicPersistentTileSchedulerILi128ELi112ELi256ELi256ELb1ELb1ELb0ELb0ELb1ELb1EEEEEEEEEvNT_6ParamsE,"ax",@progbits
	.align	128
.text._ZN7cutlass13device_kernelIN5flash19enable_sm80_to_sm89INS1_16FlashAttnFwdSm80INS1_25CollectiveMainloopFwdSm80ILi8ELi1ELb1EN4cute5tupleIJNS5_1CILi128EEENS7_ILi112EEES8_EEELi128ENS_10bfloat16_tEfNS_4arch4Sm80ELb0ELb0ELb1ELb1ELb1ELb1ELb1ELb1EEENS1_21CollectiveEpilogueFwdINS6_IJS8_S8_S9_EEENS6_IJNS7_ILi1EEESH_SH_EEESB_SD_Li256ELb1ELb1ELb1ELb0EEENS1_36VarlenDynamicPersistentTileSchedulerILi128ELi112ELi256ELi256ELb1ELb1ELb0ELb0ELb1ELb1EEEEEEEEEvNT_6ParamsE:
        .type           _ZN7cutlass13device_kernelIN5flash19enable_sm80_to_sm89INS1_16FlashAttnFwdSm80INS1_25CollectiveMainloopFwdSm80ILi8ELi1ELb1EN4cute5tupleIJNS5_1CILi128EEENS7_ILi112EEES8_EEELi128ENS_10bfloat16_tEfNS_4arch4Sm80ELb0ELb0ELb1ELb1ELb1ELb1ELb1ELb1EEENS1_21CollectiveEpilogueFwdINS6_IJS8_S8_S9_EEENS6_IJNS7_ILi1EEESH_SH_EEESB_SD_Li256ELb1ELb1ELb1ELb0EEENS1_36VarlenDynamicPersistentTileSchedulerILi128ELi112ELi256ELi256ELb1ELb1ELb0ELb0ELb1ELb1EEEEEEEEEvNT_6ParamsE,@function
        .size           _ZN7cutlass13device_kernelIN5flash19enable_sm80_to_sm89INS1_16FlashAttnFwdSm80INS1_25CollectiveMainloopFwdSm80ILi8ELi1ELb1EN4cute5tupleIJNS5_1CILi128EEENS7_ILi112EEES8_EEELi128ENS_10bfloat16_tEfNS_4arch4Sm80ELb0ELb0ELb1ELb1ELb1ELb1ELb1ELb1EEENS1_21CollectiveEpilogueFwdINS6_IJS8_S8_S9_EEENS6_IJNS7_ILi1EEESH_SH_EEESB_SD_Li256ELb1ELb1ELb1ELb0EEENS1_36VarlenDynamicPersistentTileSchedulerILi128ELi112ELi256ELi256ELb1ELb1ELb0ELb0ELb1ELb1EEEEEEEEEvNT_6ParamsE,(.L_x_29 - _ZN7cutlass13device_kernelIN5flash19enable_sm80_to_sm89INS1_16FlashAttnFwdSm80INS1_25CollectiveMainloopFwdSm80ILi8ELi1ELb1EN4cute5tupleIJNS5_1CILi128EEENS7_ILi112EEES8_EEELi128ENS_10bfloat16_tEfNS_4arch4Sm80ELb0ELb0ELb1ELb1ELb1ELb1ELb1ELb1EEENS1_21CollectiveEpilogueFwdINS6_IJS8_S8_S9_EEENS6_IJNS7_ILi1EEESH_SH_EEESB_SD_Li256ELb1ELb1ELb1ELb0EEENS1_36VarlenDynamicPersistentTileSchedulerILi128ELi112ELi256ELi256ELb1ELb1ELb0ELb0ELb1ELb1EEEEEEEEEvNT_6ParamsE)
        .other          _ZN7cutlass13device_kernelIN5flash19enable_sm80_to_sm89INS1_16FlashAttnFwdSm80INS1_25CollectiveMainloopFwdSm80ILi8ELi1ELb1EN4cute5tupleIJNS5_1CILi128EEENS7_ILi112EEES8_EEELi128ENS_10bfloat16_tEfNS_4arch4Sm80ELb0ELb0ELb1ELb1ELb1ELb1ELb1ELb1EEENS1_21CollectiveEpilogueFwdINS6_IJS8_S8_S9_EEENS6_IJNS7_ILi1EEESH_SH_EEESB_SD_Li256ELb1ELb1ELb1ELb0EEENS1_36VarlenDynamicPersistentTileSchedulerILi128ELi112ELi256ELi256ELb1ELb1ELb0ELb0ELb1ELb1EEEEEEEEEvNT_6ParamsE,@"STO_CUDA_ENTRY STV_DEFAULT"
_ZN7cutlass13device_kernelIN5flash19enable_sm80_to_sm89INS1_16FlashAttnFwdSm80INS1_25CollectiveMainloopFwdSm80ILi8ELi1ELb1EN4cute5tupleIJNS5_1CILi128EEENS7_ILi112EEES8_EEELi128ENS_10bfloat16_tEfNS_4arch4Sm80ELb0ELb0ELb1ELb1ELb1ELb1ELb1ELb1EEENS1_21CollectiveEpilogueFwdINS6_IJS8_S8_S9_EEENS6_IJNS7_ILi1EEESH_SH_EEESB_SD_Li256ELb1ELb1ELb1ELb0EEENS1_36VarlenDynamicPersistentTileSchedulerILi128ELi112ELi256ELi256ELb1ELb1ELb0ELb0ELb1ELb1EEEEEEEEEvNT_6ParamsE:
[----:B------:R-:W-:Y:S01]  /*0000*/  LDC R1, c[0x0][0x37c] ;  /* 0x0000df00ff017b82 */ /* 0x000fe20000000800 */
[----:B------:R-:W-:Y:S05]  /*0010*/  EXIT ;  /* 0x000000000000794d */ /* 0x000fea0003800000 */
.L_x_5:
        /* <DEDUP_REMOVED lines=14> */
.L_x_29:


//--------------------- .text._ZN7cutlass13device_kernelIN5flash19enable_sm80_to_sm89INS1_16FlashAttnFwdSm80INS1_25CollectiveMainloopFwdSm80ILi4ELi1ELb0EN4cute5tupleIJNS5_1CILi128EEENS7_ILi48EEES8_EEELi128ENS_10bfloat16_tEfNS_4arch4Sm80ELb0ELb1ELb1ELb0ELb1ELb0ELb1ELb1EEENS1_21CollectiveEpilogueFwdINS6_IJS8_S8_S9_EEENS6_IJNS7_ILi1EEESH_SH_EEESB_SD_Li128ELb0ELb1ELb1ELb0EEENS1_19SingleTileSchedulerILb0ELb1ELb1ELi128EEEEEEEEEvNT_6ParamsE --------------------------
	.section	.text._ZN7cutlass13device_kernelIN5flash19enable_sm80_to_sm89INS1_16FlashAttnFwdSm80INS1_25CollectiveMainloopFwdSm80ILi4ELi1ELb0EN4cute5tupleIJNS5_1CILi128EEENS7_ILi48EEES8_EEELi128ENS_10bfloat16_tEfNS_4arch4Sm80ELb0ELb1ELb1ELb0ELb1ELb0ELb1ELb1EEENS1_21CollectiveEpilogueFwdINS6_IJS8_S8_S9_EEENS6_IJNS7_ILi1EEESH_SH_EEESB_SD_Li128ELb0ELb1ELb1ELb0EEENS1_19SingleTileSchedulerILb0ELb1ELb1ELi128EEEEEEEEEvNT_6ParamsE,"ax",@progbits
	.align	128
.text._ZN7cutlass13device_kernelIN5flash19enable_sm80_to_sm89INS1_16FlashAttnFwdSm80INS1_25CollectiveMainloopFwdSm80ILi4ELi1ELb0EN4cute5tupleIJNS5_1CILi128EEENS7_ILi48EEES8_EEELi128ENS_10bfloat16_tEfNS_4arch4Sm80ELb0ELb1ELb1ELb0ELb1ELb0ELb1ELb1EEENS1_21CollectiveEpilogueFwdINS6_IJS8_S8_S9_EEENS6_IJNS7_ILi1EEESH_SH_EEESB_SD_Li128ELb0ELb1ELb1ELb0EEENS1_19SingleTileSchedulerILb0ELb1ELb1ELi128EEEEEEEEEvNT_6ParamsE:
        .type           _ZN7cutlass13device_kernelIN5flash19enable_sm80_to_sm89INS1_16FlashAttnFwdSm80INS1_25CollectiveMainloopFwdSm80ILi4ELi1ELb0EN4cute5tupleIJNS5_1CILi128EEENS7_ILi48EEES8_EEELi128ENS_10bfloat16_tEfNS_4arch4Sm80ELb0ELb1ELb1ELb0ELb1ELb0ELb1ELb1EEENS1_21CollectiveEpilogueFwdINS6_IJS8_S8_S9_EEENS6_IJNS7_ILi1EEESH_SH_EEESB_SD_Li128ELb0ELb1ELb1ELb0EEENS1_19SingleTileSchedulerILb0ELb1ELb1ELi128EEEEEEEEEvNT_6ParamsE,@function
        .size           _ZN7cutlass13device_kernelIN5flash19enable_sm80_to_sm89INS1_16FlashAttnFwdSm80INS1_25CollectiveMainloopFwdSm80ILi4ELi1ELb0EN4cute5tupleIJNS5_1CILi128EEENS7_ILi48EEES8_EEELi128ENS_10bfloat16_tEfNS_4arch4Sm80ELb0ELb1ELb1ELb0ELb1ELb0ELb1ELb1EEENS1_21CollectiveEpilogueFwdINS6_IJS8_S8_S9_EEENS6_IJNS7_ILi1EEESH_SH_EEESB_SD_Li128ELb0ELb1ELb1ELb0EEENS1_19SingleTileSchedulerILb0ELb1ELb1ELi128EEEEEEEEEvNT_6ParamsE,(.L_x_30 - _ZN7cutlass13device_kernelIN5flash19enable_sm80_to_sm89INS1_16FlashAttnFwdSm80INS1_25CollectiveMainloopFwdSm80ILi4ELi1ELb0EN4cute5tupleIJNS5_1CILi128EEENS7_ILi48EEES8_EEELi128ENS_10bfloat16_tEfNS_4arch4Sm80ELb0ELb1ELb1ELb0ELb1ELb0ELb1ELb1EEENS1_21CollectiveEpilogueFwdINS6_IJS8_S8_S9_EEENS6_IJNS7_ILi1EEESH_SH_EEESB_SD_Li128ELb0ELb1ELb1ELb0EEENS1_19SingleTileSchedulerILb0ELb1ELb1ELi128EEEEEEEEEvNT_6ParamsE)
        .other          _ZN7cutlass13device_kernelIN5flash19enable_sm80_to_sm89INS1_16FlashAttnFwdSm80INS1_25CollectiveMainloopFwdSm80ILi4ELi1ELb0EN4cute5tupleIJNS5_1CILi128EEENS7_ILi48EEES8_EEELi128ENS_10bfloat16_tEfNS_4arch4Sm80ELb0ELb1ELb1ELb0ELb1ELb0ELb1ELb1EEENS1_21CollectiveEpilogueFwdINS6_IJS8_S8_S9_EEENS6_IJNS7_ILi1EEESH_SH_EEESB_SD_Li128ELb0ELb1ELb1ELb0EEENS1_19SingleTileSchedulerILb0ELb1ELb1ELi128EEEEEEEEEvNT_6ParamsE,@"STO_CUDA_ENTRY STV_DEFAULT"
_ZN7cutlass13device_kernelIN5flash19enable_sm80_to_sm89INS1_16FlashAttnFwdSm80INS1_25CollectiveMainloopFwdSm80ILi4ELi1ELb0EN4cute5tupleIJNS5_1CILi128EEENS7_ILi48EEES8_EEELi128ENS_10bfloat16_tEfNS_4arch4Sm80ELb0ELb1ELb1ELb0ELb1ELb0ELb1ELb1EEENS1_21CollectiveEpilogueFwdINS6_IJS8_S8_S9_EEENS6_IJNS7_ILi1EEESH_SH_EEESB_SD_Li128ELb0ELb1ELb1ELb0EEENS1_19SingleTileSchedulerILb0ELb1ELb1ELi128EEEEEEEEEvNT_6ParamsE:
[----:B------:R-:W-:Y:S01]  /*0000*/  LDC R1, c[0x0][0x37c] ;  /* 0x0000df00ff017b82 */ /* 0x000fe20000000800 */
[----:B------:R-:W-:Y:S05]  /*0010*/  EXIT ;  /* 0x000000000000794d */ /* 0x000fea0003800000 */
.L_x_6:
        /* <DEDUP_REMOVED lines=14> */
.L_x_30:


//--------------------- .text._ZN7cutlass13device_kernelIN5flash19enable_sm80_to_sm89INS1_16FlashAttnFwdSm80INS1_25CollectiveMainloopFwdSm80ILi8ELi1ELb1EN4cute5tupleIJNS5_1CILi128EEENS7_ILi96EEES8_EEELi128ENS_10bfloat16_tEfNS_4arch4Sm80ELb0ELb1ELb1ELb1ELb1ELb0ELb1ELb1EEENS1_21CollectiveEpilogueFwdINS6_IJS8_S8_S9_EEENS6_IJNS7_ILi1EEESH_SH_EEESB_SD_Li256ELb1ELb1ELb1ELb0EEENS1_36VarlenDynamicPersistentTileSchedulerILi128ELi96ELi256ELi256ELb1ELb1ELb0ELb1ELb0ELb1EEEEEEEEEvNT_6ParamsE --------------------------
	.section	.text._ZN7cutlass13device_kernelIN5flash19enable_sm80_to_sm89INS1_16FlashAttnFwdSm80INS1_25CollectiveMainloopFwdSm80ILi8ELi1ELb1EN4cute5tupleIJNS5_1CILi128EEENS7_ILi96EEES8_EEELi128ENS_10bfloat16_tEfNS_4arch4Sm80ELb0ELb1ELb1ELb1ELb1ELb0ELb1ELb1EEENS1_21CollectiveEpilogueFwdINS6_IJS8_S8_S9_EEENS6_IJNS7_ILi1EEESH_SH_EEESB_SD_Li256ELb1ELb1ELb1ELb0EEENS1_36VarlenDynamicPersistentTileSchedulerILi128ELi96ELi256ELi256ELb1ELb1ELb0ELb1ELb0ELb1EEEEEEEEEvNT_6ParamsE,"ax",@progbits
	.align	128
.text._ZN7cutlass13device_kernelIN5flash19enable_sm80_to_sm89INS1_16FlashAttnFwdSm80INS1_25CollectiveMainloopFwdSm80ILi8ELi1ELb1EN4cute5tupleIJNS5_1CILi128EEENS7_ILi96EEES8_EEELi128ENS_10bfloat16_tEfNS_4arch4Sm80ELb0ELb1ELb1ELb1ELb1ELb0ELb1ELb1EEENS1_21CollectiveEpilogueFwdINS6_IJS8_S8_S9_EEENS6_IJNS7_ILi1EEESH_SH_EEESB_SD_Li256ELb1ELb1ELb1ELb0EEENS1_36VarlenDynamicPersistentTileSchedulerILi128ELi96ELi256ELi256ELb1ELb1ELb0ELb1ELb0ELb1EEEEEEEEEvNT_6ParamsE:
        .type           _ZN7cutlass13device_kernelIN5flash19enable_sm80_to_sm89INS1_16FlashAttnFwdSm80INS1_25CollectiveMainloopFwdSm80ILi8ELi1ELb1EN4cute5tupleIJNS5_1CILi128EEENS7_ILi96EEES8_EEELi128ENS_10bfloat16_tEfNS_4arch4Sm80ELb0ELb1ELb1ELb1ELb1ELb0ELb1ELb1EEENS1_21CollectiveEpilogueFwdINS6_IJS8_S8_S9_EEENS6_IJNS7_ILi1EEESH_SH_EEESB_SD_Li256ELb1ELb1ELb1ELb0EEENS1_36VarlenDynamicPersistentTileSchedulerILi128ELi96ELi256ELi256ELb1ELb1ELb0ELb1ELb0ELb1EEEEEEEEEvNT_6ParamsE,@function
        .size           _ZN7cutlass13device_kernelIN5flash19enable_sm80_to_sm89INS1_16FlashAttnFwdSm80INS1_25CollectiveMainloopFwdSm80ILi8ELi1ELb1EN4cute5tupleIJNS5_1CILi128EEENS7_ILi96EEES8_EEELi128ENS_10bfloat16_tEfNS_4arch4Sm80ELb0ELb1ELb1ELb1ELb1ELb0ELb1ELb1EEENS1_21CollectiveEpilogueFwdINS6_IJS8_S8_S9_EEENS6_IJNS7_ILi1EEESH_SH_EEESB_SD_Li256ELb1ELb1ELb1ELb0EEENS1_36VarlenDynamicPersistentTileSchedulerILi128ELi96ELi256ELi256ELb1ELb1ELb0ELb1ELb0ELb1EEEEEEEEEvNT_6ParamsE,(.L_x_31 - _ZN7cutlass13device_kernelIN5flash19enable_sm80_to_sm89INS1_16FlashAttnFwdSm80INS1_25CollectiveMainloopFwdSm80ILi8ELi1ELb1EN4cute5tupleIJNS5_1CILi128EEENS7_ILi96EEES8_EEELi128ENS_10bfloat16_tEfNS_4arch4Sm80ELb0ELb1ELb1ELb1ELb1ELb0ELb1ELb1EEENS1_21CollectiveEpilogueFwdINS6_IJS8_S8_S9_EEENS6_IJNS7_ILi1EEESH_SH_EEESB_SD_Li256ELb1ELb1ELb1ELb0EEENS1_36VarlenDynamicPersistentTileSchedulerILi128ELi96ELi256ELi256ELb1ELb1ELb0ELb1ELb0ELb1EEEEEEEEEvNT_6ParamsE)
        .other          _ZN7cutlass13device_kernelIN5flash19enable_sm80_to_sm89INS1_16FlashAttnFwdSm80INS1_25CollectiveMainloopFwdSm80ILi8ELi1ELb1EN4cute5tupleIJNS5_1CILi128EEENS7_ILi96EEES8_EEELi128ENS_10bfloat16_tEfNS_4arch4Sm80ELb0ELb1ELb1ELb1ELb1ELb0ELb1ELb1EEENS1_21CollectiveEpilogueFwdINS6_IJS8_S8_S9_EEENS6_IJNS7_ILi1EEESH_SH_EEESB_SD_Li256ELb1ELb1ELb1ELb0EEENS1_36VarlenDynamicPersistentTileSchedulerILi128ELi96ELi256ELi256ELb1ELb1ELb0ELb1ELb0ELb1EEEEEEEEEvNT_6ParamsE,@"STO_CUDA_ENTRY STV_DEFAULT"
_ZN7cutlass13device_kernelIN5flash19enable_sm80_to_sm89INS1_16FlashAttnFwdSm80INS1_25CollectiveMainloopFwdSm80ILi8ELi1ELb1EN4cute5tupleIJNS5_1CILi128EEENS7_ILi96EEES8_EEELi128ENS_10bfloat16_tEfNS_4arch4Sm80ELb0ELb1ELb1ELb1ELb1ELb0ELb1ELb1EEENS1_21CollectiveEpilogueFwdINS6_IJS8_S8_S9_EEENS6_IJNS7_ILi1EEESH_SH_EEESB_SD_Li256ELb1ELb1ELb1ELb0EEENS1_36VarlenDynamicPersistentTileSchedulerILi128ELi96ELi256ELi256ELb1ELb1ELb0ELb1ELb0ELb1EEEEEEEEEvNT_6ParamsE:
[----:B------:R-:W-:Y:S01]  /*0000*/  LDC R1, c[0x0][0x37c] ;  /* 0x0000df00ff017b82 */ /* 0x000fe20000000800 */
[----:B------:R-:W-:Y:S05]  /*0010*/  EXIT ;  /* 0x000000000000794d */ /* 0x000fea0003800000 */
.L_x_7:
        /* <DEDUP_REMOVED lines=14> */
.L_x_31:


//--------------------- .text._ZN7cutlass13device_kernelIN5flash19enable_sm80_to_sm89INS1_16FlashAttnFwdSm80INS1_25CollectiveMainloopFwdSm80ILi8ELi1ELb1EN4cute5tupleIJNS5_1CILi128EEENS7_ILi96EEES8_EEELi128ENS_10bfloat16_tEfNS_4arch4Sm80ELb0ELb1ELb1ELb1ELb1ELb1ELb1ELb1EEENS1_21CollectiveEpilogueFwdINS6_IJS8_S8_S9_EEENS6_IJNS7_ILi1EEESH_SH_EEESB_SD_Li256ELb1ELb1ELb1ELb0EEENS1_36VarlenDynamicPersistentTileSchedulerILi128ELi96ELi256ELi256ELb1ELb1ELb0ELb1ELb0ELb1EEEEEEEEEvNT_6ParamsE --------------------------
	.section	.text._ZN7cutlass13device_kernelIN5flash19enable_sm80_to_sm89INS1_16FlashAttnFwdSm80INS1_25CollectiveMainloopFwdSm80ILi8ELi1ELb1EN4cute5tupleIJNS5_1CILi128EEENS7_ILi96EEES8_EEELi128ENS_10bfloat16_tEfNS_4arch4Sm80ELb0ELb1ELb1ELb1ELb1ELb1ELb1ELb1EEENS1_21CollectiveEpilogueFwdINS6_IJS8_S8_S9_EEENS6_IJNS7_ILi1EEESH_SH_EEESB_SD_Li256ELb1ELb1ELb1ELb0EEENS1_36VarlenDynamicPersistentTileSchedulerILi128ELi96ELi256ELi256ELb1ELb1ELb0ELb1ELb0ELb1EEEEEEEEEvNT_6ParamsE,"ax",@progbits
	.align	128
.text._ZN7cutlass13device_kernelIN5flash19enable_sm80_to_sm89INS1_16FlashAttnFwdSm80INS1_25CollectiveMainloopFwdSm80ILi8ELi1ELb1EN4cute5tupleIJNS5_1CILi128EEENS7_ILi96EEES8_EEELi128ENS_10bfloat16_tEfNS_4arch4Sm80ELb0ELb1ELb1ELb1ELb1ELb1ELb1ELb1EEENS1_21CollectiveEpilogueFwdINS6_IJS8_S8_S9_EEENS6_IJNS7_ILi1EEESH_SH_EEESB_SD_Li256ELb1ELb1ELb1ELb0EEENS1_36VarlenDynamicPersistentTileSchedulerILi128ELi96ELi256ELi256ELb1ELb1ELb0ELb1ELb0ELb1EEEEEEEEEvNT_6ParamsE:
        .type           _ZN7cutlass13device_kernelIN5flash19enable_sm80_to_sm89INS1_16FlashAttnFwdSm80INS1_25CollectiveMainloopFwdSm80ILi8ELi1ELb1EN4cute5tupleIJNS5_1CILi128EEENS7_ILi96EEES8_EEELi128ENS_10bfloat16_tEfNS_4arch4Sm80ELb0ELb1ELb1ELb1ELb1ELb1ELb1ELb1EEENS1_21CollectiveEpilogueFwdINS6_IJS8_S8_S9_EEENS6_IJNS7_ILi1EEESH_SH_EEESB_SD_Li256ELb1ELb1ELb1ELb0EEENS1_36VarlenDynamicPersistentTileSchedulerILi128ELi96ELi256ELi256ELb1ELb1ELb0ELb1ELb0ELb1EEEEEEEEEvNT_6ParamsE,@function
        .size           _ZN7cutlass13device_kernelIN5flash19enable_sm80_to_sm89INS1_16FlashAttnFwdSm80INS1_25CollectiveMainloopFwdSm80ILi8ELi1ELb1EN4cute5tupleIJNS5_1CILi128EEENS7_ILi96EEES8_EEELi128ENS_10bfloat16_tEfNS_4arch4Sm80ELb0ELb1ELb1ELb1ELb1ELb1ELb1ELb1EEENS1_21CollectiveEpilogueFwdINS6_IJS8_S8_S9_EEENS6_IJNS7_ILi1EEESH_SH_EEESB_SD_Li256ELb1ELb1ELb1ELb0EEENS1_36VarlenDynamicPersistentTileSchedulerILi128ELi96ELi256ELi256ELb1ELb1ELb0ELb1ELb0ELb1EEEEEEEEEvNT_6ParamsE,(.L_x_32 - _ZN7cutlass13device_kernelIN5flash19enable_sm80_to_sm89INS1_16FlashAttnFwdSm80INS1_25CollectiveMainloopFwdSm80ILi8ELi1ELb1EN4cute5tupleIJNS5_1CILi128EEENS7_ILi96EEES8_EEELi128ENS_10bfloat16_tEfNS_4arch4Sm80ELb0ELb1ELb1ELb1ELb1ELb1ELb1ELb1EEENS1_21CollectiveEpilogueFwdINS6_IJS8_S8_S9_EEENS6_IJNS7_ILi1EEESH_SH_EEESB_SD_Li256ELb1ELb1ELb1ELb0EEENS1_36VarlenDynamicPersistentTileSchedulerILi128ELi96ELi256ELi256ELb1ELb1ELb0ELb1ELb0ELb1EEEEEEEEEvNT_6ParamsE)
        .other          _ZN7cutlass13device_kernelIN5flash19enable_sm80_to_sm89INS1_16FlashAttnFwdSm80INS1_25CollectiveMainloopFwdSm80ILi8ELi1ELb1EN4cute5tupleIJNS5_1CILi128EEENS7_ILi96EEES8_EEELi128ENS_10bfloat16_tEfNS_4arch4Sm80ELb0ELb1ELb1ELb1ELb1ELb1ELb1ELb1EEENS1_21CollectiveEpilogueFwdINS6_IJS8_S8_S9_EEENS6_IJNS7_ILi1EEESH_SH_EEESB_SD_Li256ELb1ELb1ELb1ELb0EEENS1_36VarlenDynamicPersistentTileSchedulerILi128ELi96ELi256ELi256ELb1ELb1ELb0ELb1ELb0ELb1EEEEEEEEEvNT_6ParamsE,@"STO_CUDA_ENTRY STV_DEFAULT"
_ZN7cutlass13device_kernelIN5flash19enable_sm80_to_sm89INS1_16FlashAttnFwdSm80INS1_25CollectiveMainloopFwdSm80ILi8ELi1ELb1EN4cute5tupleIJNS5_1CILi128EEENS7_ILi96EEES8_EEELi128ENS_10bfloat16_tEfNS_4arch4Sm80ELb0ELb1ELb1ELb1ELb1ELb1ELb1ELb1EEENS1_21CollectiveEpilogueFwdINS6_IJS8_S8_S9_EEENS6_IJNS7_ILi1EEESH_SH_EEESB_SD_Li256ELb1ELb1ELb1ELb0EEENS1_36VarlenDynamicPersistentTileSchedulerILi128ELi96ELi256ELi256ELb1ELb1ELb0ELb1ELb0ELb1EEEEEEEEEvNT_6ParamsE:
[----:B------:R-:W-:Y:S01]  /*0000*/  LDC R1, c[0x0][0x37c] ;  /* 0x0000df00ff017b82 */ /* 0x000fe20000000800 */
[----:B------:R-:W-:Y:S05]  /*0010*/  EXIT ;  /* 0x000000000000794d */ /* 0x000fea0003800000 */
.L_x_8:
        /* <DEDUP_REMOVED lines=14> */
.L_x_32:


//--------------------- .text._ZN7cutlass13device_kernelIN5flash19enable_sm80_to_sm89INS1_16FlashAttnFwdSm80INS1_25CollectiveMainloopFwdSm80ILi4ELi1ELb0EN4cute5tupleIJNS5_1CILi128EEENS7_ILi64EEES8_EEELi128ENS_10bfloat16_tEfNS_4arch4Sm80ELb1ELb0ELb1ELb0ELb1ELb0ELb1ELb1EEENS1_21CollectiveEpilogueFwdINS6_IJS8_S8_S9_EEENS6_IJNS7_ILi1EEESH_SH_EEESB_SD_Li128ELb0ELb1ELb1ELb0EEENS1_30DynamicPersistentTileSchedulerILi128ELi128ELb1ELb1ELb0EEEEEEEEEvNT_6ParamsE --------------------------
	.section	.text._ZN7cutlass13device_kernelIN5flash19enable_sm80_to_sm89INS1_16FlashAttnFwdSm80INS1_25CollectiveMainloopFwdSm80ILi4ELi1ELb0EN4cute5tupleIJNS5_1CILi128EEENS7_ILi64EEES8_EEELi128ENS_10bfloat16_tEfNS_4arch4Sm80ELb1ELb0ELb1ELb0ELb1ELb0ELb1ELb1EEENS1_21CollectiveEpilogueFwdINS6_IJS8_S8_S9_EEENS6_IJNS7_ILi1EEESH_SH_EEESB_SD_Li128ELb0ELb1ELb1ELb0EEENS1_30DynamicPersistentTileSchedulerILi128ELi128ELb1ELb1ELb0EEEEEEEEEvNT_6ParamsE,"ax",@progbits
	.align	128
.text._ZN7cutlass13device_kernelIN5flash19enable_sm80_to_sm89INS1_16FlashAttnFwdSm80INS1_25CollectiveMainloopFwdSm80ILi4ELi1ELb0EN4cute5tupleIJNS5_1CILi128EEENS7_ILi64EEES8_EEELi128ENS_10bfloat16_tEfNS_4arch4Sm80ELb1ELb0ELb1ELb0ELb1ELb0ELb1ELb1EEENS1_21CollectiveEpilogueFwdINS6_IJS8_S8_S9_EEENS6_IJNS7_ILi1EEESH_SH_EEESB_SD_Li128ELb0ELb1ELb1ELb0EEENS1_30DynamicPersistentTileSchedulerILi128ELi128ELb1ELb1ELb0EEEEEEEEEvNT_6ParamsE:
        .type           _ZN7cutlass13device_kernelIN5flash19enable_sm80_to_sm89INS1_16FlashAttnFwdSm80INS1_25CollectiveMainloopFwdSm80ILi4ELi1ELb0EN4cute5tupleIJNS5_1CILi128EEENS7_ILi64EEES8_EEELi128ENS_10bfloat16_tEfNS_4arch4Sm80ELb1ELb0ELb1ELb0ELb1ELb0ELb1ELb1EEENS1_21CollectiveEpilogueFwdINS6_IJS8_S8_S9_EEENS6_IJNS7_ILi1EEESH_SH_EEESB_SD_Li128ELb0ELb1ELb1ELb0EEENS1_30DynamicPersistentTileSchedulerILi128ELi128ELb1ELb1ELb0EEEEEEEEEvNT_6ParamsE,@function
        .size           _ZN7cutlass13device_kernelIN5flash19enable_sm80_to_sm89INS1_16FlashAttnFwdSm80INS1_25CollectiveMainloopFwdSm80ILi4ELi1ELb0EN4cute5tupleIJNS5_1CILi128EEENS7_ILi64EEES8_EEELi128ENS_10bfloat16_tEfNS_4arch4Sm80ELb1ELb0ELb1ELb0ELb1ELb0ELb1ELb1EEENS1_21CollectiveEpilogueFwdINS6_IJS8_S8_S9_EEENS6_IJNS7_ILi1EEESH_SH_EEESB_SD_Li128ELb0ELb1ELb1ELb0EEENS1_30DynamicPersistentTileSchedulerILi128ELi128ELb1ELb1ELb0EEEEEEEEEvNT_6ParamsE,(.L_x_33 - _ZN7cutlass13device_kernelIN5flash19enable_sm80_to_sm89INS1_16FlashAttnFwdSm80INS1_25CollectiveMainloopFwdSm80ILi4ELi1ELb0EN4cute5tupleIJNS5_1CILi128EEENS7_ILi64EEES8_EEELi128ENS_10bfloat16_tEfNS_4arch4Sm80ELb1ELb0ELb1ELb0ELb1ELb0ELb1ELb1EEENS1_21CollectiveEpilogueFwdINS6_IJS8_S8_S9_EEENS6_IJNS7_ILi1EEESH_SH_EEESB_SD_Li128ELb0ELb1ELb1ELb0EEENS1_30DynamicPersistentTileSchedulerILi128ELi128ELb1ELb1ELb0EEEEEEEEEvNT_6ParamsE)
        .other          _ZN7cutlass13device_kernelIN5flash19enable_sm80_to_sm89INS1_16FlashAttnFwdSm80INS1_25CollectiveMainloopFwdSm80ILi4ELi1ELb0EN4cute5tupleIJNS5_1CILi128EEENS7_ILi64EEES8_EEELi128ENS_10bfloat16_tEfNS_4arch4Sm80ELb1ELb0ELb1ELb0ELb1ELb0ELb1ELb1EEENS1_21CollectiveEpilogueFwdINS6_IJS8_S8_S9_EEENS6_IJNS7_ILi1EEESH_SH_EEESB_SD_Li128ELb0ELb1ELb1ELb0EEENS1_30DynamicPersistentTileSchedulerILi128ELi128ELb1ELb1ELb0EEEEEEEEEvNT_6ParamsE,@"STO_CUDA_ENTRY STV_DEFAULT"
_ZN7cutlass13device_kernelIN5flash19enable_sm80_to_sm89INS1_16FlashAttnFwdSm80INS1_25CollectiveMainloopFwdSm80ILi4ELi1ELb0EN4cute5tupleIJNS5_1CILi128EEENS7_ILi64EEES8_EEELi128ENS_10bfloat16_tEfNS_4arch4Sm80ELb1ELb0ELb1ELb0ELb1ELb0ELb1ELb1EEENS1_21CollectiveEpilogueFwdINS6_IJS8_S8_S9_EEENS6_IJNS7_ILi1EEESH_SH_EEESB_SD_Li128ELb0ELb1ELb1ELb0EEENS1_30DynamicPersistentTileSchedulerILi128ELi128ELb1ELb1ELb0EEEEEEEEEvNT_6ParamsE:
[----:B------:R-:W-:Y:S01]  /*0000*/  LDC R1, c[0x0][0x37c] ;  /* 0x0000df00ff017b82 */ /* 0x000fe20000000800 */
[----:B------:R-:W-:Y:S05]  /*0010*/  EXIT ;  /* 0x000000000000794d */ /* 0x000fea0003800000 */
.L_x_9:
        /* <DEDUP_REMOVED lines=14> */
.L_x_33:


//--------------------- .text._ZN7cutlass13device_kernelIN5flash19enable_sm80_to_sm89INS1_16FlashAttnFwdSm80INS1_25CollectiveMainloopFwdSm80ILi8ELi1ELb1EN4cute5tupleIJNS5_1CILi128EEENS7_ILi112EEES8_EEELi128ENS_10bfloat16_tEfNS_4arch4Sm80ELb1ELb0ELb1ELb1ELb1ELb0ELb1ELb1EEENS1_21CollectiveEpilogueFwdINS6_IJS8_S8_S9_EEENS6_IJNS7_ILi1EEESH_SH_EEESB_SD_Li256ELb1ELb1ELb1ELb0EEENS1_36VarlenDynamicPersistentTileSchedulerILi128ELi112ELi256ELi256ELb1ELb1ELb0ELb1ELb1ELb1EEEEEEEEEvNT_6ParamsE --------------------------
	.section	.text._ZN7cutlass13device_kernelIN5flash19enable_sm80_to_sm89INS1_16FlashAttnFwdSm80INS1_25CollectiveMainloopFwdSm80ILi8ELi1ELb1EN4cute5tupleIJNS5_1CILi128EEENS7_ILi112EEES8_EEELi128ENS_10bfloat16_tEfNS_4arch4Sm80ELb1ELb0ELb1ELb1ELb1ELb0ELb1ELb1EEENS1_21CollectiveEpilogueFwdINS6_IJS8_S8_S9_EEENS6_IJNS7_ILi1EEESH_SH_EEESB_SD_Li256ELb1ELb1ELb1ELb0EEENS1_36VarlenDynamicPersistentTileSchedulerILi128ELi112ELi256ELi256ELb1ELb1ELb0ELb1ELb1ELb1EEEEEEEEEvNT_6ParamsE,"ax",@progbits
	.align	128
.text._ZN7cutlass13device_kernelIN5flash19enable_sm80_to_sm89INS1_16FlashAttnFwdSm80INS1_25CollectiveMainloopFwdSm80ILi8ELi1ELb1EN4cute5tupleIJNS5_1CILi128EEENS7_ILi112EEES8_EEELi128ENS_10bfloat16_tEfNS_4arch4Sm80ELb1ELb0ELb1ELb1ELb1ELb0ELb1ELb1EEENS1_21CollectiveEpilogueFwdINS6_IJS8_S8_S9_EEENS6_IJNS7_ILi1EEESH_SH_EEESB_SD_Li256ELb1ELb1ELb1ELb0EEENS1_36VarlenDynamicPersistentTileSchedulerILi128ELi112ELi256ELi256ELb1ELb1ELb0ELb1ELb1ELb1EEEEEEEEEvNT_6ParamsE:
        .type           _ZN7cutlass13device_kernelIN5flash19enable_sm80_to_sm89INS1_16FlashAttnFwdSm80INS1_25CollectiveMainloopFwdSm80ILi8ELi1ELb1EN4cute5tupleIJNS5_1CILi128EEENS7_ILi112EEES8_EEELi128ENS_10bfloat16_tEfNS_4arch4Sm80ELb1ELb0ELb1ELb1ELb1ELb0ELb1ELb1EEENS1_21CollectiveEpilogueFwdINS6_IJS8_S8_S9_EEENS6_IJNS7_ILi1EEESH_SH_EEESB_SD_Li256ELb1ELb1ELb1ELb0EEENS1_36VarlenDynamicPersistentTileSchedulerILi128ELi112ELi256ELi256ELb1ELb1ELb0ELb1ELb1ELb1EEEEEEEEEvNT_6ParamsE,@function
        .size           _ZN7cutlass13device_kernelIN5flash19enable_sm80_to_sm89INS1_16FlashAttnFwdSm80INS1_25CollectiveMainloopFwdSm80ILi8ELi1ELb1EN4cute5tupleIJNS5_1CILi128EEENS7_ILi112EEES8_EEELi128ENS_10bfloat16_tEfNS_4arch4Sm80ELb1ELb0ELb1ELb1ELb1ELb0ELb1ELb1EEENS1_21CollectiveEpilogueFwdINS6_IJS8_S8_S9_EEENS6_IJNS7_ILi1EEESH_SH_EEESB_SD_Li256ELb1ELb1ELb1ELb0EEENS1_36VarlenDynamicPersistentTileSchedulerILi128ELi112ELi256ELi256ELb1ELb1ELb0ELb1ELb1ELb1EEEEEEEEEvNT_6ParamsE,(.L_x_34 - _ZN7cutlass13device_kernelIN5flash19enable_sm80_to_sm89INS1_16FlashAttnFwdSm80INS1_25CollectiveMainloopFwdSm80ILi8ELi1ELb1EN4cute5tupleIJNS5_1CILi128EEENS7_ILi112EEES8_EEELi128ENS_10bfloat16_tEfNS_4arch4Sm80ELb1ELb0ELb1ELb1ELb1ELb0ELb1ELb1EEENS1_21CollectiveEpilogueFwdINS6_IJS8_S8_S9_EEENS6_IJNS7_ILi1EEESH_SH_EEESB_SD_Li256ELb1ELb1ELb1ELb0EEENS1_36VarlenDynamicPersistentTileSchedulerILi128ELi112ELi256ELi256ELb1ELb1ELb0ELb1ELb1ELb1EEEEEEEEEvNT_6ParamsE)
        .other          _ZN7cutlass13device_kernelIN5flash19enable_sm80_to_sm89INS1_16FlashAttnFwdSm80INS1_25CollectiveMainloopFwdSm80ILi8ELi1ELb1EN4cute5tupleIJNS5_1CILi128EEENS7_ILi112EEES8_EEELi128ENS_10bfloat16_tEfNS_4arch4Sm80ELb1ELb0ELb1ELb1ELb1ELb0ELb1ELb1EEENS1_21CollectiveEpilogueFwdINS6_IJS8_S8_S9_EEENS6_IJNS7_ILi1EEESH_SH_EEESB_SD_Li256ELb1ELb1ELb1ELb0EEENS1_36VarlenDynamicPersistentTileSchedulerILi128ELi112ELi256ELi256ELb1ELb1ELb0ELb1ELb1ELb1EEEEEEEEEvNT_6ParamsE,@"STO_CUDA_ENTRY STV_DEFAULT"
_ZN7cutlass13device_kernelIN5flash19enable_sm80_to_sm89INS1_16FlashAttnFwdSm80INS1_25CollectiveMainloopFwdSm80ILi8ELi1ELb1EN4cute5tupleIJNS5_1CILi128EEENS7_ILi112EEES8_EEELi128ENS_10bfloat16_tEfNS_4arch4Sm80ELb1ELb0ELb1ELb1ELb1ELb0ELb1ELb1EEENS1_21CollectiveEpilogueFwdINS6_IJS8_S8_S9_EEENS6_IJNS7_ILi1EEESH_SH_EEESB_SD_Li256ELb1ELb1ELb1ELb0EEENS1_36VarlenDynamicPersistentTileSchedulerILi128ELi112ELi256ELi256ELb1ELb1ELb0ELb1ELb1ELb1EEEEEEEEEvNT_6ParamsE:
[----:B------:R-:W-:Y:S01]  /*0000*/  LDC R1, c[0x0][0x37c] ;  /* 0x0000df00ff017b82 */ /* 0x000fe20000000800 */
[----:B------:R-:W-:Y:S05]  /*0010*/  EXIT ;  /* 0x000000000000794d */ /* 0x000fea0003800000 */
.L_x_10:
        /* <DEDUP_REMOVED lines=14> */
.L_x_34:


//--------------------- .text._ZN7cutlass13device_kernelIN5flash19enable_sm80_to_sm89INS1_16FlashAttnFwdSm80INS1_25CollectiveMainloopFwdSm80ILi8ELi1ELb1EN4cute5tupleIJNS5_1CILi128EEENS7_ILi112EEES8_EEELi128ENS_10bfloat16_tEfNS_4arch4Sm80ELb1ELb0ELb1ELb1ELb1ELb1ELb1ELb1EEENS1_21CollectiveEpilogueFwdINS6_IJS8_S8_S9_EEENS6_IJNS7_ILi1EEESH_SH_EEESB_SD_Li256ELb1ELb1ELb1ELb0EEENS1_36VarlenDynamicPersistentTileSchedulerILi128ELi112ELi256ELi256ELb1ELb1ELb0ELb1ELb1ELb1EEEEEEEEEvNT_6ParamsE --------------------------
	.section	.text._ZN7cutlass13device_kernelIN5flash19enable_sm80_to_sm89INS1_16FlashAttnFwdSm80INS1_25CollectiveMainloopFwdSm80ILi8ELi1ELb1EN4cute5tupleIJNS5_1CILi128EEENS7_ILi112EEES8_EEELi128ENS_10bfloat16_tEfNS_4arch4Sm80ELb1ELb0ELb1ELb1ELb1ELb1ELb1ELb1EEENS1_21CollectiveEpilogueFwdINS6_IJS8_S8_S9_EEENS6_IJNS7_ILi1EEESH_SH_EEESB_SD_Li256ELb1ELb1ELb1ELb0EEENS1_36VarlenDynamicPersistentTileSchedulerILi128ELi112ELi256ELi256ELb1ELb1ELb0ELb1ELb1ELb1EEEEEEEEEvNT_6ParamsE,"ax",@progbits
	.align	128
.text._ZN7cutlass13device_kernelIN5flash19enable_sm80_to_sm89INS1_16FlashAttnFwdSm80INS1_25CollectiveMainloopFwdSm80ILi8ELi1ELb1EN4cute5tupleIJNS5_1CILi128EEENS7_ILi112EEES8_EEELi128ENS_10bfloat16_tEfNS_4arch4Sm80ELb1ELb0ELb1ELb1ELb1ELb1ELb1ELb1EEENS1_21CollectiveEpilogueFwdINS6_IJS8_S8_S9_EEENS6_IJNS7_ILi1EEESH_SH_EEESB_SD_Li256ELb1ELb1ELb1ELb0EEENS1_36VarlenDynamicPersistentTileSchedulerILi128ELi112ELi256ELi256ELb1ELb1ELb0ELb1ELb1ELb1EEEEEEEEEvNT_6ParamsE:
        .type           _ZN7cutlass13device_kernelIN5flash19enable_sm80_to_sm89INS1_16FlashAttnFwdSm80INS1_25CollectiveMainloopFwdSm80ILi8ELi1ELb1EN4cute5tupleIJNS5_1CILi128EEENS7_ILi112EEES8_EEELi128ENS_10bfloat16_tEfNS_4arch4Sm80ELb1ELb0ELb1ELb1ELb1ELb1ELb1ELb1EEENS1_21CollectiveEpilogueFwdINS6_IJS8_S8_S9_EEENS6_IJNS7_ILi1EEESH_SH_EEESB_SD_Li256ELb1ELb1ELb1ELb0EEENS1_36VarlenDynamicPersistentTileSchedulerILi128ELi112ELi256ELi256ELb1ELb1ELb0ELb1ELb1ELb1EEEEEEEEEvNT_6ParamsE,@function
        .size           _ZN7cutlass13device_kernelIN5flash19enable_sm80_to_sm89INS1_16FlashAttnFwdSm80INS1_25CollectiveMainloopFwdSm80ILi8ELi1ELb1EN4cute5tupleIJNS5_1CILi128EEENS7_ILi112EEES8_EEELi128ENS_10bfloat16_tEfNS_4arch4Sm80ELb1ELb0ELb1ELb1ELb1ELb1ELb1ELb1EEENS1_21CollectiveEpilogueFwdINS6_IJS8_S8_S9_EEENS6_IJNS7_ILi1EEESH_SH_EEESB_SD_Li256ELb1ELb1ELb1ELb0EEENS1_36VarlenDynamicPersistentTileSchedulerILi128ELi112ELi256ELi256ELb1ELb1ELb0ELb1ELb1ELb1EEEEEEEEEvNT_6ParamsE,(.L_x_35 - _ZN7cutlass13device_kernelIN5flash19enable_sm80_to_sm89INS1_16FlashAttnFwdSm80INS1_25CollectiveMainloopFwdSm80ILi8ELi1ELb1EN4cute5tupleIJNS5_1CILi128EEENS7_ILi112EEES8_EEELi128ENS_10bfloat16_tEfNS_4arch4Sm80ELb1ELb0ELb1ELb1ELb1ELb1ELb1ELb1EEENS1_21CollectiveEpilogueFwdINS6_IJS8_S8_S9_EEENS6_IJNS7_ILi1EEESH_SH_EEESB_SD_Li256ELb1ELb1ELb1ELb0EEENS1_36VarlenDynamicPersistentTileSchedulerILi128ELi112ELi256ELi256ELb1ELb1ELb0ELb1ELb1ELb1EEEEEEEEEvNT_6ParamsE)
        .other          _ZN7cutlass13device_kernelIN5flash19enable_sm80_to_sm89INS1_16FlashAttnFwdSm80INS1_25CollectiveMainloopFwdSm80ILi8ELi1ELb1EN4cute5tupleIJNS5_1CILi128EEENS7_ILi112EEES8_EEELi128ENS_10bfloat16_tEfNS_4arch4Sm80ELb1ELb0ELb1ELb1ELb1ELb1ELb1ELb1EEENS1_21CollectiveEpilogueFwdINS6_IJS8_S8_S9_EEENS6_IJNS7_ILi1EEESH_SH_EEESB_SD_Li256ELb1ELb1ELb1ELb0EEENS1_36VarlenDynamicPersistentTileSchedulerILi128ELi112ELi256ELi256ELb1ELb1ELb0ELb1ELb1ELb1EEEEEEEEEvNT_6ParamsE,@"STO_CUDA_ENTRY STV_DEFAULT"
_ZN7cutlass13device_kernelIN5flash19enable_sm80_to_sm89INS1_16FlashAttnFwdSm80INS1_25CollectiveMainloopFwdSm80ILi8ELi1ELb1EN4cute5tupleIJNS5_1CILi128EEENS7_ILi112EEES8_EEELi128ENS_10bfloat16_tEfNS_4arch4Sm80ELb1ELb0ELb1ELb1ELb1ELb1ELb1ELb1EEENS1_21CollectiveEpilogueFwdINS6_IJS8_S8_S9_EEENS6_IJNS7_ILi1EEESH_SH_EEESB_SD_Li256ELb1ELb1ELb1ELb0EEENS1_36VarlenDynamicPersistentTileSchedulerILi128ELi112ELi256ELi256ELb1ELb1ELb0ELb1ELb1ELb1EEEEEEEEEvNT_6ParamsE:
[----:B------:R-:W-:Y:S01]  /*0000*/  LDC R1, c[0x0][0x37c] ;  /* 0x0000df00ff017b82 */ /* 0x000fe20000000800 */
[----:B------:R-:W-:Y:S05]  /*0010*/  EXIT ;  /* 0x000000000000794d */ /* 0x000fea0003800000 */
.L_x_11:
        /* <DEDUP_REMOVED lines=14> */
.L_x_35:


//--------------------- .text._ZN7cutlass13device_kernelIN5flash19enable_sm80_to_sm89INS1_16FlashAttnFwdSm80INS1_25CollectiveMainloopFwdSm80ILi8ELi1ELb1EN4cute5tupleIJNS5_1CILi128EEES8_S8_EEELi128ENS_10bfloat16_tEfNS_4arch4Sm80ELb0ELb0ELb0ELb0ELb1ELb0ELb1ELb1EEENS1_21CollectiveEpilogueFwdIS9_NS6_IJNS7_ILi1EEESF_SF_EEESA_SC_Li256ELb0ELb1ELb1ELb0EEENS1_19SingleTileSchedulerILb0ELb1ELb1ELi128EEEEEEEEEvNT_6ParamsE --------------------------
	.section	.text._ZN7cutlass13device_kernelIN5flash19enable_sm80_to_sm89INS1_16FlashAttnFwdSm80INS1_25CollectiveMainloopFwdSm80ILi8ELi1ELb1EN4cute5tupleIJNS5_1CILi128EEES8_S8_EEELi128ENS_10bfloat16_tEfNS_4arch4Sm80ELb0ELb0ELb0ELb0ELb1ELb0ELb1ELb1EEENS1_21CollectiveEpilogueFwdIS9_NS6_IJNS7_ILi1EEESF_SF_EEESA_SC_Li256ELb0ELb1ELb1ELb0EEENS1_19SingleTileSchedulerILb0ELb1ELb1ELi128EEEEEEEEEvNT_6ParamsE,"ax",@progbits
	.align	128
.text._ZN7cutlass13device_kernelIN5flash19enable_sm80_to_sm89INS1_16FlashAttnFwdSm80INS1_25CollectiveMainloopFwdSm80ILi8ELi1ELb1EN4cute5tupleIJNS5_1CILi128EEES8_S8_EEELi128ENS_10bfloat16_tEfNS_4arch4Sm80ELb0ELb0ELb0ELb0ELb1ELb0ELb1ELb1EEENS1_21CollectiveEpilogueFwdIS9_NS6_IJNS7_ILi1EEESF_SF_EEESA_SC_Li256ELb0ELb1ELb1ELb0EEENS1_19SingleTileSchedulerILb0ELb1ELb1ELi128EEEEEEEEEvNT_6ParamsE:
        .type           _ZN7cutlass13device_kernelIN5flash19enable_sm80_to_sm89INS1_16FlashAttnFwdSm80INS1_25CollectiveMainloopFwdSm80ILi8ELi1ELb1EN4cute5tupleIJNS5_1CILi128EEES8_S8_EEELi128ENS_10bfloat16_tEfNS_4arch4Sm80ELb0ELb0ELb0ELb0ELb1ELb0ELb1ELb1EEENS1_21CollectiveEpilogueFwdIS9_NS6_IJNS7_ILi1EEESF_SF_EEESA_SC_Li256ELb0ELb1ELb1ELb0EEENS1_19SingleTileSchedulerILb0ELb1ELb1ELi128EEEEEEEEEvNT_6ParamsE,@function
        .size           _ZN7cutlass13device_kernelIN5flash19enable_sm80_to_sm89INS1_16FlashAttnFwdSm80INS1_25CollectiveMainloopFwdSm80ILi8ELi1ELb1EN4cute5tupleIJNS5_1CILi128EEES8_S8_EEELi128ENS_10bfloat16_tEfNS_4arch4Sm80ELb0ELb0ELb0ELb0ELb1ELb0ELb1ELb1EEENS1_21CollectiveEpilogueFwdIS9_NS6_IJNS7_ILi1EEESF_SF_EEESA_SC_Li256ELb0ELb1ELb1ELb0EEENS1_19SingleTileSchedulerILb0ELb1ELb1ELi128EEEEEEEEEvNT_6ParamsE,(.L_x_36 - _ZN7cutlass13device_kernelIN5flash19enable_sm80_to_sm89INS1_16FlashAttnFwdSm80INS1_25CollectiveMainloopFwdSm80ILi8ELi1ELb1EN4cute5tupleIJNS5_1CILi128EEES8_S8_EEELi128ENS_10bfloat16_tEfNS_4arch4Sm80ELb0ELb0ELb0ELb0ELb1ELb0ELb1ELb1EEENS1_21CollectiveEpilogueFwdIS9_NS6_IJNS7_ILi1EEESF_SF_EEESA_SC_Li256ELb0ELb1ELb1ELb0EEENS1_19SingleTileSchedulerILb0ELb1ELb1ELi128EEEEEEEEEvNT_6ParamsE)
        .other          _ZN7cutlass13device_kernelIN5flash19enable_sm80_to_sm89INS1_16FlashAttnFwdSm80INS1_25CollectiveMainloopFwdSm80ILi8ELi1ELb1EN4cute5tupleIJNS5_1CILi128EEES8_S8_EEELi128ENS_10bfloat16_tEfNS_4arch4Sm80ELb0ELb0ELb0ELb0ELb1ELb0ELb1ELb1EEENS1_21CollectiveEpilogueFwdIS9_NS6_IJNS7_ILi1EEESF_SF_EEESA_SC_Li256ELb0ELb1ELb1ELb0EEENS1_19SingleTileSchedulerILb0ELb1ELb1ELi128EEEEEEEEEvNT_6ParamsE,@"STO_CUDA_ENTRY STV_DEFAULT"
_ZN7cutlass13device_kernelIN5flash19enable_sm80_to_sm89INS1_16FlashAttnFwdSm80INS1_25CollectiveMainloopFwdSm80ILi8ELi1ELb1EN4cute5tupleIJNS5_1CILi128EEES8_S8_EEELi128ENS_10bfloat16_tEfNS_4arch4Sm80ELb0ELb0ELb0ELb0ELb1ELb0ELb1ELb1EEENS1_21CollectiveEpilogueFwdIS9_NS6_IJNS7_ILi1EEESF_SF_EEESA_SC_Li256ELb0ELb1ELb1ELb0EEENS1_19SingleTileSchedulerILb0ELb1ELb1ELi128EEEEEEEEEvNT_6ParamsE:
[----:B------:R-:W-:Y:S01]  /*0000*/  LDC R1, c[0x0][0x37c] ;  /* 0x0000df00ff017b82 */ /* 0x000fe20000000800 */
[----:B------:R-:W-:Y:S05]  /*0010*/  EXIT ;  /* 0x000000000000794d */ /* 0x000fea0003800000 */
.L_x_12:
        /* <DEDUP_REMOVED lines=14> */
.L_x_36:


//--------------------- .text._ZN7cutlass13device_kernelIN5flash19enable_sm80_to_sm89INS1_16FlashAttnFwdSm80INS1_25CollectiveMainloopFwdSm80ILi8ELi1ELb1EN4cute5tupleIJNS5_1CILi128EEENS7_ILi96EEES8_EEELi128ENS_10bfloat16_tEfNS_4arch4Sm80ELb0ELb1ELb0ELb0ELb1ELb0ELb1ELb1EEENS1_21CollectiveEpilogueFwdINS6_IJS8_S8_S9_EEENS6_IJNS7_ILi1EEESH_SH_EEESB_SD_Li256ELb0ELb1ELb1ELb0EEENS1_19SingleTileSchedulerILb0ELb1ELb1ELi128EEEEEEEEEvNT_6ParamsE --------------------------
	.section	.text._ZN7cutlass13device_kernelIN5flash19enable_sm80_to_sm89INS1_16FlashAttnFwdSm80INS1_25CollectiveMainloopFwdSm80ILi8ELi1ELb1EN4cute5tupleIJNS5_1CILi128EEENS7_ILi96EEES8_EEELi128ENS_10bfloat16_tEfNS_4arch4Sm80ELb0ELb1ELb0ELb0ELb1ELb0ELb1ELb1EEENS1_21CollectiveEpilogueFwdINS6_IJS8_S8_S9_EEENS6_IJNS7_ILi1EEESH_SH_EEESB_SD_Li256ELb0ELb1ELb1ELb0EEENS1_19SingleTileSchedulerILb0ELb1ELb1ELi128EEEEEEEEEvNT_6ParamsE,"ax",@progbits
	.align	128
.text._ZN7cutlass13device_kernelIN5flash19enable_sm80_to_sm89INS1_16FlashAttnFwdSm80INS1_25CollectiveMainloopFwdSm80ILi8ELi1ELb1EN4cute5tupleIJNS5_1CILi128EEENS7_ILi96EEES8_EEELi128ENS_10bfloat16_tEfNS_4arch4Sm80ELb0ELb1ELb0ELb0ELb1ELb0ELb1ELb1EEENS1_21CollectiveEpilogueFwdINS6_IJS8_S8_S9_EEENS6_IJNS7_ILi1EEESH_SH_EEESB_SD_Li256ELb0ELb1ELb1ELb0EEENS1_19SingleTileSchedulerILb0ELb1ELb1ELi128EEEEEEEEEvNT_6ParamsE:
        .type           _ZN7cutlass13device_kernelIN5flash19enable_sm80_to_sm89INS1_16FlashAttnFwdSm80INS1_25CollectiveMainloopFwdSm80ILi8ELi1ELb1EN4cute5tupleIJNS5_1CILi128EEENS7_ILi96EEES8_EEELi128ENS_10bfloat16_tEfNS_4arch4Sm80ELb0ELb1ELb0ELb0ELb1ELb0ELb1ELb1EEENS1_21CollectiveEpilogueFwdINS6_IJS8_S8_S9_EEENS6_IJNS7_ILi1EEESH_SH_EEESB_SD_Li256ELb0ELb1ELb1ELb0EEENS1_19SingleTileSchedulerILb0ELb1ELb1ELi128EEEEEEEEEvNT_6ParamsE,@function
        .size           _ZN7cutlass13device_kernelIN5flash19enable_sm80_to_sm89INS1_16FlashAttnFwdSm80INS1_25CollectiveMainloopFwdSm80ILi8ELi1ELb1EN4cute5tupleIJNS5_1CILi128EEENS7_ILi96EEES8_EEELi128ENS_10bfloat16_tEfNS_4arch4Sm80ELb0ELb1ELb0ELb0ELb1ELb0ELb1ELb1EEENS1_21CollectiveEpilogueFwdINS6_IJS8_S8_S9_EEENS6_IJNS7_ILi1EEESH_SH_EEESB_SD_Li256ELb0ELb1ELb1ELb0EEENS1_19SingleTileSchedulerILb0ELb1ELb1ELi128EEEEEEEEEvNT_6ParamsE,(.L_x_37 - _ZN7cutlass13device_kernelIN5flash19enable_sm80_to_sm89INS1_16FlashAttnFwdSm80INS1_25CollectiveMainloopFwdSm80ILi8ELi1ELb1EN4cute5tupleIJNS5_1CILi128EEENS7_ILi96EEES8_EEELi128ENS_10bfloat16_tEfNS_4arch4Sm80ELb0ELb1ELb0ELb0ELb1ELb0ELb1ELb1EEENS1_21CollectiveEpilogueFwdINS6_IJS8_S8_S9_EEENS6_IJNS7_ILi1EEESH_SH_EEESB_SD_Li256ELb0ELb1ELb1ELb0EEENS1_19SingleTileSchedulerILb0ELb1ELb1ELi128EEEEEEEEEvNT_6ParamsE)
        .other          _ZN7cutlass13device_kernelIN5flash19enable_sm80_to_sm89INS1_16FlashAttnFwdSm80INS1_25CollectiveMainloopFwdSm80ILi8ELi1ELb1EN4cute5tupleIJNS5_1CILi128EEENS7_ILi96EEES8_EEELi128ENS_10bfloat16_tEfNS_4arch4Sm80ELb0ELb1ELb0ELb0ELb1ELb0ELb1ELb1EEENS1_21CollectiveEpilogueFwdINS6_IJS8_S8_S9_EEENS6_IJNS7_ILi1EEESH_SH_EEESB_SD_Li256ELb0ELb1ELb1ELb0EEENS1_19SingleTileSchedulerILb0ELb1ELb1ELi128EEEEEEEEEvNT_6ParamsE,@"STO_CUDA_ENTRY STV_DEFAULT"
_ZN7cutlass13device_kernelIN5flash19enable_sm80_to_sm89INS1_16FlashAttnFwdSm80INS1_25CollectiveMainloopFwdSm80ILi8ELi1ELb1EN4cute5tupleIJNS5_1CILi128EEENS7_ILi96EEES8_EEELi128ENS_10bfloat16_tEfNS_4arch4Sm80ELb0ELb1ELb0ELb0ELb1ELb0ELb1ELb1EEENS1_21CollectiveEpilogueFwdINS6_IJS8_S8_S9_EEENS6_IJNS7_ILi1EEESH_SH_EEESB_SD_Li256ELb0ELb1ELb1ELb0EEENS1_19SingleTileSchedulerILb0ELb1ELb1ELi128EEEEEEEEEvNT_6ParamsE:
[----:B------:R-:W-:Y:S01]  /*0000*/  LDC R1, c[0x0][0x37c] ;  /* 0x0000df00ff017b82 */ /* 0x000fe20000000800 */
[----:B------:R-:W-:Y:S05]  /*0010*/  EXIT ;  /* 0x000000000000794d */ /* 0x000fea0003800000 */
.L_x_13:
        /* <DEDUP_REMOVED lines=14> */
.L_x_37:


//--------------------- .text._ZN7cutlass13device_kernelIN5flash19enable_sm80_to_sm89INS1_16FlashAttnFwdSm80INS1_25CollectiveMainloopFwdSm80ILi8ELi1ELb1EN4cute5tupleIJNS5_1CILi128EEES8_S8_EEELi128ENS_10bfloat16_tEfNS_4arch4Sm80ELb1ELb0ELb0ELb0ELb1ELb0ELb1ELb1EEENS1_21CollectiveEpilogueFwdIS9_NS6_IJNS7_ILi1EEESF_SF_EEESA_SC_Li256ELb0ELb1ELb1ELb0EEENS1_30DynamicPersistentTileSchedulerILi256ELi256ELb1ELb1ELb0EEEEEEEEEvNT_6ParamsE --------------------------
	.section	.text._ZN7cutlass13device_kernelIN5flash19enable_sm80_to_sm89INS1_16FlashAttnFwdSm80INS1_25CollectiveMainloopFwdSm80ILi8ELi1ELb1EN4cute5tupleIJNS5_1CILi128EEES8_S8_EEELi128ENS_10bfloat16_tEfNS_4arch4Sm80ELb1ELb0ELb0ELb0ELb1ELb0ELb1ELb1EEENS1_21CollectiveEpilogueFwdIS9_NS6_IJNS7_ILi1EEESF_SF_EEESA_SC_Li256ELb0ELb1ELb1ELb0EEENS1_30DynamicPersistentTileSchedulerILi256ELi256ELb1ELb1ELb0EEEEEEEEEvNT_6ParamsE,"ax",@progbits
	.align	128
.text._ZN7cutlass13device_kernelIN5flash19enable_sm80_to_sm89INS1_16FlashAttnFwdSm80INS1_25CollectiveMainloopFwdSm80ILi8ELi1ELb1EN4cute5tupleIJNS5_1CILi128EEES8_S8_EEELi128ENS_10bfloat16_tEfNS_4arch4Sm80ELb1ELb0ELb0ELb0ELb1ELb0ELb1ELb1EEENS1_21CollectiveEpilogueFwdIS9_NS6_IJNS7_ILi1EEESF_SF_EEESA_SC_Li256ELb0ELb1ELb1ELb0EEENS1_30DynamicPersistentTileSchedulerILi256ELi256ELb1ELb1ELb0EEEEEEEEEvNT_6ParamsE:
        .type           _ZN7cutlass13device_kernelIN5flash19enable_sm80_to_sm89INS1_16FlashAttnFwdSm80INS1_25CollectiveMainloopFwdSm80ILi8ELi1ELb1EN4cute5tupleIJNS5_1CILi128EEES8_S8_EEELi128ENS_10bfloat16_tEfNS_4arch4Sm80ELb1ELb0ELb0ELb0ELb1ELb0ELb1ELb1EEENS1_21CollectiveEpilogueFwdIS9_NS6_IJNS7_ILi1EEESF_SF_EEESA_SC_Li256ELb0ELb1ELb1ELb0EEENS1_30DynamicPersistentTileSchedulerILi256ELi256ELb1ELb1ELb0EEEEEEEEEvNT_6ParamsE,@function
        .size           _ZN7cutlass13device_kernelIN5flash19enable_sm80_to_sm89INS1_16FlashAttnFwdSm80INS1_25CollectiveMainloopFwdSm80ILi8ELi1ELb1EN4cute5tupleIJNS5_1CILi128EEES8_S8_EEELi128ENS_10bfloat16_tEfNS_4arch4Sm80ELb1ELb0ELb0ELb0ELb1ELb0ELb1ELb1EEENS1_21CollectiveEpilogueFwdIS9_NS6_IJNS7_ILi1EEESF_SF_EEESA_SC_Li256ELb0ELb1ELb1ELb0EEENS1_30DynamicPersistentTileSchedulerILi256ELi256ELb1ELb1ELb0EEEEEEEEEvNT_6ParamsE,(.L_x_38 - _ZN7cutlass13device_kernelIN5flash19enable_sm80_to_sm89INS1_16FlashAttnFwdSm80INS1_25CollectiveMainloopFwdSm80ILi8ELi1ELb1EN4cute5tupleIJNS5_1CILi128EEES8_S8_EEELi128ENS_10bfloat16_tEfNS_4arch4Sm80ELb1ELb0ELb0ELb0ELb1ELb0ELb1ELb1EEENS1_21CollectiveEpilogueFwdIS9_NS6_IJNS7_ILi1EEESF_SF_EEESA_SC_Li256ELb0ELb1ELb1ELb0EEENS1_30DynamicPersistentTileSchedulerILi256ELi256ELb1ELb1ELb0EEEEEEEEEvNT_6ParamsE)
        .other          _ZN7cutlass13device_kernelIN5flash19enable_sm80_to_sm89INS1_16FlashAttnFwdSm80INS1_25CollectiveMainloopFwdSm80ILi8ELi1ELb1EN4cute5tupleIJNS5_1CILi128EEES8_S8_EEELi128ENS_10bfloat16_tEfNS_4arch4Sm80ELb1ELb0ELb0ELb0ELb1ELb0ELb1ELb1EEENS1_21CollectiveEpilogueFwdIS9_NS6_IJNS7_ILi1EEESF_SF_EEESA_SC_Li256ELb0ELb1ELb1ELb0EEENS1_30DynamicPersistentTileSchedulerILi256ELi256ELb1ELb1ELb0EEEEEEEEEvNT_6ParamsE,@"STO_CUDA_ENTRY STV_DEFAULT"
_ZN7cutlass13device_kernelIN5flash19enable_sm80_to_sm89INS1_16FlashAttnFwdSm80INS1_25CollectiveMainloopFwdSm80ILi8ELi1ELb1EN4cute5tupleIJNS5_1CILi128EEES8_S8_EEELi128ENS_10bfloat16_tEfNS_4arch4Sm80ELb1ELb0ELb0ELb0ELb1ELb0ELb1ELb1EEENS1_21CollectiveEpilogueFwdIS9_NS6_IJNS7_ILi1EEESF_SF_EEESA_SC_Li256ELb0ELb1ELb1ELb0EEENS1_30DynamicPersistentTileSchedulerILi256ELi256ELb1ELb1ELb0EEEEEEEEEvNT_6ParamsE:
[----:B------:R-:W-:Y:S01]  /*0000*/  LDC R1, c[0x0][0x37c] ;  /* 0x0000df00ff017b82 */ /* 0x000fe20000000800 */
[----:B------:R-:W-:Y:S05]  /*0010*/  EXIT ;  /* 0x000000000000794d */ /* 0x000fea0003800000 */
.L_x_14:
        /* <DEDUP_REMOVED lines=14> */
.L_x_38:


//--------------------- .text._ZN7cutlass13device_kernelIN5flash19enable_sm80_to_sm89INS1_16FlashAttnFwdSm80INS1_25CollectiveMainloopFwdSm80ILi4ELi1ELb0EN4cute5tupleIJNS5_1CILi128EEENS7_ILi64EEES8_EEELi128ENS_10bfloat16_tEfNS_4arch4Sm80ELb0ELb0ELb0ELb0ELb1ELb0ELb1ELb1EEENS1_21CollectiveEpilogueFwdINS6_IJS8_S8_S9_EEENS6_IJNS7_ILi1EEESH_SH_EEESB_SD_Li128ELb0ELb1ELb1ELb0EEENS1_19SingleTileSchedulerILb0ELb1ELb1ELi128EEEEEEEEEvNT_6ParamsE --------------------------
	.section	.text._ZN7cutlass13device_kernelIN5flash19enable_sm80_to_sm89INS1_16FlashAttnFwdSm80INS1_25CollectiveMainloopFwdSm80ILi4ELi1ELb0EN4cute5tupleIJNS5_1CILi128EEENS7_ILi64EEES8_EEELi128ENS_10bfloat16_tEfNS_4arch4Sm80ELb0ELb0ELb0ELb0ELb1ELb0ELb1ELb1EEENS1_21CollectiveEpilogueFwdINS6_IJS8_S8_S9_EEENS6_IJNS7_ILi1EEESH_SH_EEESB_SD_Li128ELb0ELb1ELb1ELb0EEENS1_19SingleTileSchedulerILb0ELb1ELb1ELi128EEEEEEEEEvNT_6ParamsE,"ax",@progbits
	.align	128
.text._ZN7cutlass13device_kernelIN5flash19enable_sm80_to_sm89INS1_16FlashAttnFwdSm80INS1_25CollectiveMainloopFwdSm80ILi4ELi1ELb0EN4cute5tupleIJNS5_1CILi128EEENS7_ILi64EEES8_EEELi128ENS_10bfloat16_tEfNS_4arch4Sm80ELb0ELb0ELb0ELb0ELb1ELb0ELb1ELb1EEENS1_21CollectiveEpilogueFwdINS6_IJS8_S8_S9_EEENS6_IJNS7_ILi1EEESH_SH_EEESB_SD_Li128ELb0ELb1ELb1ELb0EEENS1_19SingleTileSchedulerILb0ELb1ELb1ELi128EEEEEEEEEvNT_6ParamsE:
        .type           _ZN7cutlass13device_kernelIN5flash19enable_sm80_to_sm89INS1_16FlashAttnFwdSm80INS1_25CollectiveMainloopFwdSm80ILi4ELi1ELb0EN4cute5tupleIJNS5_1CILi128EEENS7_ILi64EEES8_EEELi128ENS_10bfloat16_tEfNS_4arch4Sm80ELb0ELb0ELb0ELb0ELb1ELb0ELb1ELb1EEENS1_21CollectiveEpilogueFwdINS6_IJS8_S8_S9_EEENS6_IJNS7_ILi1EEESH_SH_EEESB_SD_Li128ELb0ELb1ELb1ELb0EEENS1_19SingleTileSchedulerILb0ELb1ELb1ELi128EEEEEEEEEvNT_6ParamsE,@function
        .size           _ZN7cutlass13device_kernelIN5flash19enable_sm80_to_sm89INS1_16FlashAttnFwdSm80INS1_25CollectiveMainloopFwdSm80ILi4ELi1ELb0EN4cute5tupleIJNS5_1CILi128EEENS7_ILi64EEES8_EEELi128ENS_10bfloat16_tEfNS_4arch4Sm80ELb0ELb0ELb0ELb0ELb1ELb0ELb1ELb1EEENS1_21CollectiveEpilogueFwdINS6_IJS8_S8_S9_EEENS6_IJNS7_ILi1EEESH_SH_EEESB_SD_Li128ELb0ELb1ELb1ELb0EEENS1_19SingleTileSchedulerILb0ELb1ELb1ELi128EEEEEEEEEvNT_6ParamsE,(.L_x_39 - _ZN7cutlass13device_kernelIN5flash19enable_sm80_to_sm89INS1_16FlashAttnFwdSm80INS1_25CollectiveMainloopFwdSm80ILi4ELi1ELb0EN4cute5tupleIJNS5_1CILi128EEENS7_ILi64EEES8_EEELi128ENS_10bfloat16_tEfNS_4arch4Sm80ELb0ELb0ELb0ELb0ELb1ELb0ELb1ELb1EEENS1_21CollectiveEpilogueFwdINS6_IJS8_S8_S9_EEENS6_IJNS7_ILi1EEESH_SH_EEESB_SD_Li128ELb0ELb1ELb1ELb0EEENS1_19SingleTileSchedulerILb0ELb1ELb1ELi128EEEEEEEEEvNT_6ParamsE)
        .other          _ZN7cutlass13device_kernelIN5flash19enable_sm80_to_sm89INS1_16FlashAttnFwdSm80INS1_25CollectiveMainloopFwdSm80ILi4ELi1ELb0EN4cute5tupleIJNS5_1CILi128EEENS7_ILi64EEES8_EEELi128ENS_10bfloat16_tEfNS_4arch4Sm80ELb0ELb0ELb0ELb0ELb1ELb0ELb1ELb1EEENS1_21CollectiveEpilogueFwdINS6_IJS8_S8_S9_EEENS6_IJNS7_ILi1EEESH_SH_EEESB_SD_Li128ELb0ELb1ELb1ELb0EEENS1_19SingleTileSchedulerILb0ELb1ELb1ELi128EEEEEEEEEvNT_6ParamsE,@"STO_CUDA_ENTRY STV_DEFAULT"
_ZN7cutlass13device_kernelIN5flash19enable_sm80_to_sm89INS1_16FlashAttnFwdSm80INS1_25CollectiveMainloopFwdSm80ILi4ELi1ELb0EN4cute5tupleIJNS5_1CILi128EEENS7_ILi64EEES8_EEELi128ENS_10bfloat16_tEfNS_4arch4Sm80ELb0ELb0ELb0ELb0ELb1ELb0ELb1ELb1EEENS1_21CollectiveEpilogueFwdINS6_IJS8_S8_S9_EEENS6_IJNS7_ILi1EEESH_SH_EEESB_SD_Li128ELb0ELb1ELb1ELb0EEENS1_19SingleTileSchedulerILb0ELb1ELb1ELi128EEEEEEEEEvNT_6ParamsE:
[----:B------:R-:W-:Y:S01]  /*0000*/  LDC R1, c[0x0][0x37c] ;  /* 0x0000df00ff017b82 */ /* 0x000fe20000000800 */
[----:B------:R-:W-:Y:S05]  /*0010*/  EXIT ;  /* 0x000000000000794d */ /* 0x000fea0003800000 */
.L_x_15:
        /* <DEDUP_REMOVED lines=14> */
.L_x_39:


//--------------------- .text._ZN7cutlass13device_kernelIN5flash19enable_sm80_to_sm89INS1_16FlashAttnFwdSm80INS1_25CollectiveMainloopFwdSm80ILi8ELi1ELb1EN4cute5tupleIJNS5_1CILi128EEENS7_ILi112EEES8_EEELi128ENS_10bfloat16_tEfNS_4arch4Sm80ELb0ELb0ELb0ELb1ELb1ELb0ELb1ELb1EEENS1_21CollectiveEpilogueFwdINS6_IJS8_S8_S9_EEENS6_IJNS7_ILi1EEESH_SH_EEESB_SD_Li256ELb1ELb1ELb1ELb0EEENS1_36VarlenDynamicPersistentTileSchedulerILi128ELi112ELi256ELi256ELb1ELb1ELb0ELb0ELb1ELb1EEEEEEEEEvNT_6ParamsE --------------------------
	.section	.text._ZN7cutlass13device_kernelIN5flash19enable_sm80_to_sm89INS1_16FlashAttnFwdSm80INS1_25CollectiveMainloopFwdSm80ILi8ELi1ELb1EN4cute5tupleIJNS5_1CILi128EEENS7_ILi112EEES8_EEELi128ENS_10bfloat16_tEfNS_4arch4Sm80ELb0ELb0ELb0ELb1ELb1ELb0ELb1ELb1EEENS1_21CollectiveEpilogueFwdINS6_IJS8_S8_S9_EEENS6_IJNS7_ILi1EEESH_SH_EEESB_SD_Li256ELb1ELb1ELb1ELb0EEENS1_36VarlenDynamicPersistentTileSchedulerILi128ELi112ELi256ELi256ELb1ELb1ELb0ELb0ELb1ELb1EEEEEEEEEvNT_6ParamsE,"ax",@progbits
	.align	128
.text._ZN7cutlass13device_kernelIN5flash19enable_sm80_to_sm89INS1_16FlashAttnFwdSm80INS1_25CollectiveMainloopFwdSm80ILi8ELi1ELb1EN4cute5tupleIJNS5_1CILi128EEENS7_ILi112EEES8_EEELi128ENS_10bfloat16_tEfNS_4arch4Sm80ELb0ELb0ELb0ELb1ELb1ELb0ELb1ELb1EEENS1_21CollectiveEpilogueFwdINS6_IJS8_S8_S9_EEENS6_IJNS7_ILi1EEESH_SH_EEESB_SD_Li256ELb1ELb1ELb1ELb0EEENS1_36VarlenDynamicPersistentTileSchedulerILi128ELi112ELi256ELi256ELb1ELb1ELb0ELb0ELb1ELb1EEEEEEEEEvNT_6ParamsE:
        .type           _ZN7cutlass13device_kernelIN5flash19enable_sm80_to_sm89INS1_16FlashAttnFwdSm80INS1_25CollectiveMainloopFwdSm80ILi8ELi1ELb1EN4cute5tupleIJNS5_1CILi128EEENS7_ILi112EEES8_EEELi128ENS_10bfloat16_tEfNS_4arch4Sm80ELb0ELb0ELb0ELb1ELb1ELb0ELb1ELb1EEENS1_21CollectiveEpilogueFwdINS6_IJS8_S8_S9_EEENS6_IJNS7_ILi1EEESH_SH_EEESB_SD_Li256ELb1ELb1ELb1ELb0EEENS1_36VarlenDynamicPersistentTileSchedulerILi128ELi112ELi256ELi256ELb1ELb1ELb0ELb0ELb1ELb1EEEEEEEEEvNT_6ParamsE,@function
        .size           _ZN7cutlass13device_kernelIN5flash19enable_sm80_to_sm89INS1_16FlashAttnFwdSm80INS1_25CollectiveMainloopFwdSm80ILi8ELi1ELb1EN4cute5tupleIJNS5_1CILi128EEENS7_ILi112EEES8_EEELi128ENS_10bfloat16_tEfNS_4arch4Sm80ELb0ELb0ELb0ELb1ELb1ELb0ELb1ELb1EEENS1_21CollectiveEpilogueFwdINS6_IJS8_S8_S9_EEENS6_IJNS7_ILi1EEESH_SH_EEESB_SD_Li256ELb1ELb1ELb1ELb0EEENS1_36VarlenDynamicPersistentTileSchedulerILi128ELi112ELi256ELi256ELb1ELb1ELb0ELb0ELb1ELb1EEEEEEEEEvNT_6ParamsE,(.L_x_40 - _ZN7cutlass13device_kernelIN5flash19enable_sm80_to_sm89INS1_16FlashAttnFwdSm80INS1_25CollectiveMainloopFwdSm80ILi8ELi1ELb1EN4cute5tupleIJNS5_1CILi128EEENS7_ILi112EEES8_EEELi128ENS_10bfloat16_tEfNS_4arch4Sm80ELb0ELb0ELb0ELb1ELb1ELb0ELb1ELb1EEENS1_21CollectiveEpilogueFwdINS6_IJS8_S8_S9_EEENS6_IJNS7_ILi1EEESH_SH_EEESB_SD_Li256ELb1ELb1ELb1ELb0EEENS1_36VarlenDynamicPersistentTileSchedulerILi128ELi112ELi256ELi256ELb1ELb1ELb0ELb0ELb1ELb1EEEEEEEEEvNT_6ParamsE)
        .other          _ZN7cutlass13device_kernelIN5flash19enable_sm80_to_sm89INS1_16FlashAttnFwdSm80INS1_25CollectiveMainloopFwdSm80ILi8ELi1ELb1EN4cute5tupleIJNS5_1CILi128EEENS7_ILi112EEES8_EEELi128ENS_10bfloat16_tEfNS_4arch4Sm80ELb0ELb0ELb0ELb1ELb1ELb0ELb1ELb1EEENS1_21CollectiveEpilogueFwdINS6_IJS8_S8_S9_EEENS6_IJNS7_ILi1EEESH_SH_EEESB_SD_Li256ELb1ELb1ELb1ELb0EEENS1_36VarlenDynamicPersistentTileSchedulerILi128ELi112ELi256ELi256ELb1ELb1ELb0ELb0ELb1ELb1EEEEEEEEEvNT_6ParamsE,@"STO_CUDA_ENTRY STV_DEFAULT"
_ZN7cutlass13device_kernelIN5flash19enable_sm80_to_sm89INS1_16FlashAttnFwdSm80INS1_25CollectiveMainloopFwdSm80ILi8ELi1ELb1EN4cute5tupleIJNS5_1CILi128EEENS7_ILi112EEES8_EEELi128ENS_10bfloat16_tEfNS_4arch4Sm80ELb0ELb0ELb0ELb1ELb1ELb0ELb1ELb1EEENS1_21CollectiveEpilogueFwdINS6_IJS8_S8_S9_EEENS6_IJNS7_ILi1EEESH_SH_EEESB_SD_Li256ELb1ELb1ELb1ELb0EEENS1_36VarlenDynamicPersistentTileSchedulerILi128ELi112ELi256ELi256ELb1ELb1ELb0ELb0ELb1ELb1EEEEEEEEEvNT_6ParamsE:
[----:B------:R-:W-:Y:S01]  /*0000*/  LDC R1, c[0x0][0x37c] ;  /* 0x0000df00ff017b82 */ /* 0x000fe20000000800 */
[----:B------:R-:W-:Y:S05]  /*0010*/  EXIT ;  /* 0x000000000000794d */ /* 0x000fea0003800000 */
.L_x_16:
        /* <DEDUP_REMOVED lines=14> */
.L_x_40:


//--------------------- .text._ZN7cutlass13device_kernelIN5flash19enable_sm80_to_sm89INS1_16FlashAttnFwdSm80INS1_25CollectiveMainloopFwdSm80ILi8ELi1ELb1EN4cute5tupleIJNS5_1CILi128EEENS7_ILi112EEES8_EEELi128ENS_10bfloat16_tEfNS_4arch4Sm80ELb0ELb0ELb0ELb1ELb1ELb1ELb1ELb1EEENS1_21CollectiveEpilogueFwdINS6_IJS8_S8_S9_EEENS6_IJNS7_ILi1EEESH_SH_EEESB_SD_Li256ELb1ELb1ELb1ELb0EEENS1_36VarlenDynamicPersistentTileSchedulerILi128ELi112ELi256ELi256ELb1ELb1ELb0ELb0ELb1ELb1EEEEEEEEEvNT_6ParamsE --------------------------
	.section	.text._ZN7cutlass13device_kernelIN5flash19enable_sm80_to_sm89INS1_16FlashAttnFwdSm80INS1_25CollectiveMainloopFwdSm80ILi8ELi1ELb1EN4cute5tupleIJNS5_1CILi128EEENS7_ILi112EEES8_EEELi128ENS_10bfloat16_tEfNS_4arch4Sm80ELb0ELb0ELb0ELb1ELb1ELb1ELb1ELb1EEENS1_21CollectiveEpilogueFwdINS6_IJS8_S8_S9_EEENS6_IJNS7_ILi1EEESH_SH_EEESB_SD_Li256ELb1ELb1ELb1ELb0EEENS1_36VarlenDynamicPersistentTileSchedulerILi128ELi112ELi256ELi256ELb1ELb1ELb0ELb0ELb1ELb1EEEEEEEEEvNT_6ParamsE,"ax",@progbits
	.align	128
.text._ZN7cutlass13device_kernelIN5flash19enable_sm80_to_sm89INS1_16FlashAttnFwdSm80INS1_25CollectiveMainloopFwdSm80ILi8ELi1ELb1EN4cute5tupleIJNS5_1CILi128EEENS7_ILi112EEES8_EEELi128ENS_10bfloat16_tEfNS_4arch4Sm80ELb0ELb0ELb0ELb1ELb1ELb1ELb1ELb1EEENS1_21CollectiveEpilogueFwdINS6_IJS8_S8_S9_EEENS6_IJNS7_ILi1EEESH_SH_EEESB_SD_Li256ELb1ELb1ELb1ELb0EEENS1_36VarlenDynamicPersistentTileSchedulerILi128ELi112ELi256ELi256ELb1ELb1ELb0ELb0ELb1ELb1EEEEEEEEEvNT_6ParamsE:
        .type           _ZN7cutlass13device_kernelIN5flash19enable_sm80_to_sm89INS1_16FlashAttnFwdSm80INS1_25CollectiveMainloopFwdSm80ILi8ELi1ELb1EN4cute5tupleIJNS5_1CILi128EEENS7_ILi112EEES8_EEELi128ENS_10bfloat16_tEfNS_4arch4Sm80ELb0ELb0ELb0ELb1ELb1ELb1ELb1ELb1EEENS1_21CollectiveEpilogueFwdINS6_IJS8_S8_S9_EEENS6_IJNS7_ILi1EEESH_SH_EEESB_SD_Li256ELb1ELb1ELb1ELb0EEENS1_36VarlenDynamicPersistentTileSchedulerILi128ELi112ELi256ELi256ELb1ELb1ELb0ELb0ELb1ELb1EEEEEEEEEvNT_6ParamsE,@function
        .size           _ZN7cutlass13device_kernelIN5flash19enable_sm80_to_sm89INS1_16FlashAttnFwdSm80INS1_25CollectiveMainloopFwdSm80ILi8ELi1ELb1EN4cute5tupleIJNS5_1CILi128EEENS7_ILi112EEES8_EEELi128ENS_10bfloat16_tEfNS_4arch4Sm80ELb0ELb0ELb0ELb1ELb1ELb1ELb1ELb1EEENS1_21CollectiveEpilogueFwdINS6_IJS8_S8_S9_EEENS6_IJNS7_ILi1EEESH_SH_EEESB_SD_Li256ELb1ELb1ELb1ELb0EEENS1_36VarlenDynamicPersistentTileSchedulerILi128ELi112ELi256ELi256ELb1ELb1ELb0ELb0ELb1ELb1EEEEEEEEEvNT_6ParamsE,(.L_x_41 - _ZN7cutlass13device_kernelIN5flash19enable_sm80_to_sm89INS1_16FlashAttnFwdSm80INS1_25CollectiveMainloopFwdSm80ILi8ELi1ELb1EN4cute5tupleIJNS5_1CILi128EEENS7_ILi112EEES8_EEELi128ENS_10bfloat16_tEfNS_4arch4Sm80ELb0ELb0ELb0ELb1ELb1ELb1ELb1ELb1EEENS1_21CollectiveEpilogueFwdINS6_IJS8_S8_S9_EEENS6_IJNS7_ILi1EEESH_SH_EEESB_SD_Li256ELb1ELb1ELb1ELb0EEENS1_36VarlenDynamicPersistentTileSchedulerILi128ELi112ELi256ELi256ELb1ELb1ELb0ELb0ELb1ELb1EEEEEEEEEvNT_6ParamsE)
        .other          _ZN7cutlass13device_kernelIN5flash19enable_sm80_to_sm89INS1_16FlashAttnFwdSm80INS1_25CollectiveMainloopFwdSm80ILi8ELi1ELb1EN4cute5tupleIJNS5_1CILi128EEENS7_ILi112EEES8_EEELi128ENS_10bfloat16_tEfNS_4arch4Sm80ELb0ELb0ELb0ELb1ELb1ELb1ELb1ELb1EEENS1_21CollectiveEpilogueFwdINS6_IJS8_S8_S9_EEENS6_IJNS7_ILi1EEESH_SH_EEESB_SD_Li256ELb1ELb1ELb1ELb0EEENS1_36VarlenDynamicPersistentTileSchedulerILi128ELi112ELi256ELi256ELb1ELb1ELb0ELb0ELb1ELb1EEEEEEEEEvNT_6ParamsE,@"STO_CUDA_ENTRY STV_DEFAULT"
_ZN7cutlass13device_kernelIN5flash19enable_sm80_to_sm89INS1_16FlashAttnFwdSm80INS1_25CollectiveMainloopFwdSm80ILi8ELi1ELb1EN4cute5tupleIJNS5_1CILi128EEENS7_ILi112EEES8_EEELi128ENS_10bfloat16_tEfNS_4arch4Sm80ELb0ELb0ELb0ELb1ELb1ELb1ELb1ELb1EEENS1_21CollectiveEpilogueFwdINS6_IJS8_S8_S9_EEENS6_IJNS7_ILi1EEESH_SH_EEESB_SD_Li256ELb1ELb1ELb1ELb0EEENS1_36VarlenDynamicPersistentTileSchedulerILi128ELi112ELi256ELi256ELb1ELb1ELb0ELb0ELb1ELb1EEEEEEEEEvNT_6ParamsE:
[----:B------:R-:W-:Y:S01]  /*0000*/  LDC R1, c[0x0][0x37c] ;  /* 0x0000df00ff017b82 */ /* 0x000fe20000000800 */
[----:B------:R-:W-:Y:S05]  /*0010*/  EXIT ;  /* 0x000000000000794d */ /* 0x000fea0003800000 */
.L_x_17:
        /* <DEDUP_REMOVED lines=14> */
.L_x_41:


//--------------------- .text._ZN7cutlass13device_kernelIN5flash19enable_sm80_to_sm89INS1_16FlashAttnFwdSm80INS1_25CollectiveMainloopFwdSm80ILi4ELi1ELb0EN4cute5tupleIJNS5_1CILi128EEENS7_ILi48EEES8_EEELi128ENS_10bfloat16_tEfNS_4arch4Sm80ELb0ELb1ELb0ELb0ELb1ELb0ELb1ELb1EEENS1_21CollectiveEpilogueFwdINS6_IJS8_S8_S9_EEENS6_IJNS7_ILi1EEESH_SH_EEESB_SD_Li128ELb0ELb1ELb1ELb0EEENS1_19SingleTileSchedulerILb0ELb1ELb1ELi128EEEEEEEEEvNT_6ParamsE --------------------------
	.section	.text._ZN7cutlass13device_kernelIN5flash19enable_sm80_to_sm89INS1_16FlashAttnFwdSm80INS1_25CollectiveMainloopFwdSm80ILi4ELi1ELb0EN4cute5tupleIJNS5_1CILi128EEENS7_ILi48EEES8_EEELi128ENS_10bfloat16_tEfNS_4arch4Sm80ELb0ELb1ELb0ELb0ELb1ELb0ELb1ELb1EEENS1_21CollectiveEpilogueFwdINS6_IJS8_S8_S9_EEENS6_IJNS7_ILi1EEESH_SH_EEESB_SD_Li128ELb0ELb1ELb1ELb0EEENS1_19SingleTileSchedulerILb0ELb1ELb1ELi128EEEEEEEEEvNT_6ParamsE,"ax",@progbits
	.align	128
.text._ZN7cutlass13device_kernelIN5flash19enable_sm80_to_sm89INS1_16FlashAttnFwdSm80INS1_25CollectiveMainloopFwdSm80ILi4ELi1ELb0EN4cute5tupleIJNS5_1CILi128EEENS7_ILi48EEES8_EEELi128ENS_10bfloat16_tEfNS_4arch4Sm80ELb0ELb1ELb0ELb0ELb1ELb0ELb1ELb1EEENS1_21CollectiveEpilogueFwdINS6_IJS8_S8_S9_EEENS6_IJNS7_ILi1EEESH_SH_EEESB_SD_Li128ELb0ELb1ELb1ELb0EEENS1_19SingleTileSchedulerILb0ELb1ELb1ELi128EEEEEEEEEvNT_6ParamsE:
        .type           _ZN7cutlass13device_kernelIN5flash19enable_sm80_to_sm89INS1_16FlashAttnFwdSm80INS1_25CollectiveMainloopFwdSm80ILi4ELi1ELb0EN4cute5tupleIJNS5_1CILi128EEENS7_ILi48EEES8_EEELi128ENS_10bfloat16_tEfNS_4arch4Sm80ELb0ELb1ELb0ELb0ELb1ELb0ELb1ELb1EEENS1_21CollectiveEpilogueFwdINS6_IJS8_S8_S9_EEENS6_IJNS7_ILi1EEESH_SH_EEESB_SD_Li128ELb0ELb1ELb1ELb0EEENS1_19SingleTileSchedulerILb0ELb1ELb1ELi128EEEEEEEEEvNT_6ParamsE,@function
        .size           _ZN7cutlass13device_kernelIN5flash19enable_sm80_to_sm89INS1_16FlashAttnFwdSm80INS1_25CollectiveMainloopFwdSm80ILi4ELi1ELb0EN4cute5tupleIJNS5_1CILi128EEENS7_ILi48EEES8_EEELi128ENS_10bfloat16_tEfNS_4arch4Sm80ELb0ELb1ELb0ELb0ELb1ELb0ELb1ELb1EEENS1_21CollectiveEpilogueFwdINS6_IJS8_S8_S9_EEENS6_IJNS7_ILi1EEESH_SH_EEESB_SD_Li128ELb0ELb1ELb1ELb0EEENS1_19SingleTileSchedulerILb0ELb1ELb1ELi128EEEEEEEEEvNT_6ParamsE,(.L_x_42 - _ZN7cutlass13device_kernelIN5flash19enable_sm80_to_sm89INS1_16FlashAttnFwdSm80INS1_25CollectiveMainloopFwdSm80ILi4ELi1ELb0EN4cute5tupleIJNS5_1CILi128EEENS7_ILi48EEES8_EEELi128ENS_10bfloat16_tEfNS_4arch4Sm80ELb0ELb1ELb0ELb0ELb1ELb0ELb1ELb1EEENS1_21CollectiveEpilogueFwdINS6_IJS8_S8_S9_EEENS6_IJNS7_ILi1EEESH_SH_EEESB_SD_Li128ELb0ELb1ELb1ELb0EEENS1_19SingleTileSchedulerILb0ELb1ELb1ELi128EEEEEEEEEvNT_6ParamsE)
        .other          _ZN7cutlass13device_kernelIN5flash19enable_sm80_to_sm89INS1_16FlashAttnFwdSm80INS1_25CollectiveMainloopFwdSm80ILi4ELi1ELb0EN4cute5tupleIJNS5_1CILi128EEENS7_ILi48EEES8_EEELi128ENS_10bfloat16_tEfNS_4arch4Sm80ELb0ELb1ELb0ELb0ELb1ELb0ELb1ELb1EEENS1_21CollectiveEpilogueFwdINS6_IJS8_S8_S9_EEENS6_IJNS7_ILi1EEESH_SH_EEESB_SD_Li128ELb0ELb1ELb1ELb0EEENS1_19SingleTileSchedulerILb0ELb1ELb1ELi128EEEEEEEEEvNT_6ParamsE,@"STO_CUDA_ENTRY STV_DEFAULT"
_ZN7cutlass13device_kernelIN5flash19enable_sm80_to_sm89INS1_16FlashAttnFwdSm80INS1_25CollectiveMainloopFwdSm80ILi4ELi1ELb0EN4cute5tupleIJNS5_1CILi128EEENS7_ILi48EEES8_EEELi128ENS_10bfloat16_tEfNS_4arch4Sm80ELb0ELb1ELb0ELb0ELb1ELb0ELb1ELb1EEENS1_21CollectiveEpilogueFwdINS6_IJS8_S8_S9_EEENS6_IJNS7_ILi1EEESH_SH_EEESB_SD_Li128ELb0ELb1ELb1ELb0EEENS1_19SingleTileSchedulerILb0ELb1ELb1ELi128EEEEEEEEEvNT_6ParamsE:
[----:B------:R-:W-:Y:S01]  /*0000*/  LDC R1, c[0x0][0x37c] ;  /* 0x0000df00ff017b82 */ /* 0x000fe20000000800 */
[----:B------:R-:W-:Y:S05]  /*0010*/  EXIT ;  /* 0x000000000000794d */ /* 0x000fea0003800000 */
.L_x_18:
        /* <DEDUP_REMOVED lines=14> */
.L_x_42:


//--------------------- .text._ZN7cutlass13device_kernelIN5flash19enable_sm80_to_sm89INS1_16FlashAttnFwdSm80INS1_25CollectiveMainloopFwdSm80ILi8ELi1ELb1EN4cute5tupleIJNS5_1CILi128EEENS7_ILi96EEES8_EEELi128ENS_10bfloat16_tEfNS_4arch4Sm80ELb0ELb1ELb0ELb1ELb1ELb0ELb1ELb1EEENS1_21CollectiveEpilogueFwdINS6_IJS8_S8_S9_EEENS6_IJNS7_ILi1EEESH_SH_EEESB_SD_Li256ELb1ELb1ELb1ELb0EEENS1_36VarlenDynamicPersistentTileSchedulerILi128ELi96ELi256ELi256ELb1ELb1ELb0ELb1ELb0ELb1EEEEEEEEEvNT_6ParamsE --------------------------
	.section	.text._ZN7cutlass13device_kernelIN5flash19enable_sm80_to_sm89INS1_16FlashAttnFwdSm80INS1_25CollectiveMainloopFwdSm80ILi8ELi1ELb1EN4cute5tupleIJNS5_1CILi128EEENS7_ILi96EEES8_EEELi128ENS_10bfloat16_tEfNS_4arch4Sm80ELb0ELb1ELb0ELb1ELb1ELb0ELb1ELb1EEENS1_21CollectiveEpilogueFwdINS6_IJS8_S8_S9_EEENS6_IJNS7_ILi1EEESH_SH_EEESB_SD_Li256ELb1ELb1ELb1ELb0EEENS1_36VarlenDynamicPersistentTileSchedulerILi128ELi96ELi256ELi256ELb1ELb1ELb0ELb1ELb0ELb1EEEEEEEEEvNT_6ParamsE,"ax",@progbits
	.align	128
.text._ZN7cutlass13device_kernelIN5flash19enable_sm80_to_sm89INS1_16FlashAttnFwdSm80INS1_25CollectiveMainloopFwdSm80ILi8ELi1ELb1EN4cute5tupleIJNS5_1CILi128EEENS7_ILi96EEES8_EEELi128ENS_10bfloat16_tEfNS_4arch4Sm80ELb0ELb1ELb0ELb1ELb1ELb0ELb1ELb1EEENS1_21CollectiveEpilogueFwdINS6_IJS8_S8_S9_EEENS6_IJNS7_ILi1EEESH_SH_EEESB_SD_Li256ELb1ELb1ELb1ELb0EEENS1_36VarlenDynamicPersistentTileSchedulerILi128ELi96ELi256ELi256ELb1ELb1ELb0ELb1ELb0ELb1EEEEEEEEEvNT_6ParamsE:
        .type           _ZN7cutlass13device_kernelIN5flash19enable_sm80_to_sm89INS1_16FlashAttnFwdSm80INS1_25CollectiveMainloopFwdSm80ILi8ELi1ELb1EN4cute5tupleIJNS5_1CILi128EEENS7_ILi96EEES8_EEELi128ENS_10bfloat16_tEfNS_4arch4Sm80ELb0ELb1ELb0ELb1ELb1ELb0ELb1ELb1EEENS1_21CollectiveEpilogueFwdINS6_IJS8_S8_S9_EEENS6_IJNS7_ILi1EEESH_SH_EEESB_SD_Li256ELb1ELb1ELb1ELb0EEENS1_36VarlenDynamicPersistentTileSchedulerILi128ELi96ELi256ELi256ELb1ELb1ELb0ELb1ELb0ELb1EEEEEEEEEvNT_6ParamsE,@function
        .size           _ZN7cutlass13device_kernelIN5flash19enable_sm80_to_sm89INS1_16FlashAttnFwdSm80INS1_25CollectiveMainloopFwdSm80ILi8ELi1ELb1EN4cute5tupleIJNS5_1CILi128EEENS7_ILi96EEES8_EEELi128ENS_10bfloat16_tEfNS_4arch4Sm80ELb0ELb1ELb0ELb1ELb1ELb0ELb1ELb1EEENS1_21CollectiveEpilogueFwdINS6_IJS8_S8_S9_EEENS6_IJNS7_ILi1EEESH_SH_EEESB_SD_Li256ELb1ELb1ELb1ELb0EEENS1_36VarlenDynamicPersistentTileSchedulerILi128ELi96ELi256ELi256ELb1ELb1ELb0ELb1ELb0ELb1EEEEEEEEEvNT_6ParamsE,(.L_x_43 - _ZN7cutlass13device_kernelIN5flash19enable_sm80_to_sm89INS1_16FlashAttnFwdSm80INS1_25CollectiveMainloopFwdSm80ILi8ELi1ELb1EN4cute5tupleIJNS5_1CILi128EEENS7_ILi96EEES8_EEELi128ENS_10bfloat16_tEfNS_4arch4Sm80ELb0ELb1ELb0ELb1ELb1ELb0ELb1ELb1EEENS1_21CollectiveEpilogueFwdINS6_IJS8_S8_S9_EEENS6_IJNS7_ILi1EEESH_SH_EEESB_SD_Li256ELb1ELb1ELb1ELb0EEENS1_36VarlenDynamicPersistentTileSchedulerILi128ELi96ELi256ELi256ELb1ELb1ELb0ELb1ELb0ELb1EEEEEEEEEvNT_6ParamsE)
        .other          _ZN7cutlass13device_kernelIN5flash19enable_sm80_to_sm89INS1_16FlashAttnFwdSm80INS1_25CollectiveMainloopFwdSm80ILi8ELi1ELb1EN4cute5tupleIJNS5_1CILi128EEENS7_ILi96EEES8_EEELi128ENS_10bfloat16_tEfNS_4arch4Sm80ELb0ELb1ELb0ELb1ELb1ELb0ELb1ELb1EEENS1_21CollectiveEpilogueFwdINS6_IJS8_S8_S9_EEENS6_IJNS7_ILi1EEESH_SH_EEESB_SD_Li256ELb1ELb1ELb1ELb0EEENS1_36VarlenDynamicPersistentTileSchedulerILi128ELi96ELi256ELi256ELb1ELb1ELb0ELb1ELb0ELb1EEEEEEEEEvNT_6ParamsE,@"STO_CUDA_ENTRY STV_DEFAULT"
_ZN7cutlass13device_kernelIN5flash19enable_sm80_to_sm89INS1_16FlashAttnFwdSm80INS1_25CollectiveMainloopFwdSm80ILi8ELi1ELb1EN4cute5tupleIJNS5_1CILi128EEENS7_ILi96EEES8_EEELi128ENS_10bfloat16_tEfNS_4arch4Sm80ELb0ELb1ELb0ELb1ELb1ELb0ELb1ELb1EEENS1_21CollectiveEpilogueFwdINS6_IJS8_S8_S9_EEENS6_IJNS7_ILi1EEESH_SH_EEESB_SD_Li256ELb1ELb1ELb1ELb0EEENS1_36VarlenDynamicPersistentTileSchedulerILi128ELi96ELi256ELi256ELb1ELb1ELb0ELb1ELb0ELb1EEEEEEEEEvNT_6ParamsE:
[----:B------:R-:W-:Y:S01]  /*0000*/  LDC R1, c[0x0][0x37c] ;  /* 0x0000df00ff017b82 */ /* 0x000fe20000000800 */
[----:B------:R-:W-:Y:S05]  /*0010*/  EXIT ;  /* 0x000000000000794d */ /* 0x000fea0003800000 */
.L_x_19:
        /* <DEDUP_REMOVED lines=14> */
.L_x_43:


//--------------------- .text._ZN7cutlass13device_kernelIN5flash19enable_sm80_to_sm89INS1_16FlashAttnFwdSm80INS1_25CollectiveMainloopFwdSm80ILi8ELi1ELb1EN4cute5tupleIJNS5_1CILi128EEENS7_ILi96EEES8_EEELi128ENS_10bfloat16_tEfNS_4arch4Sm80ELb0ELb1ELb0ELb1ELb1ELb1ELb1ELb1EEENS1_21CollectiveEpilogueFwdINS6_IJS8_S8_S9_EEENS6_IJNS7_ILi1EEESH_SH_EEESB_SD_Li256ELb1ELb1ELb1ELb0EEENS1_36VarlenDynamicPersistentTileSchedulerILi128ELi96ELi256ELi256ELb1ELb1ELb0ELb1ELb0ELb1EEEEEEEEEvNT_6ParamsE --------------------------
	.section	.text._ZN7cutlass13device_kernelIN5flash19enable_sm80_to_sm89INS1_16FlashAttnFwdSm80INS1_25CollectiveMainloopFwdSm80ILi8ELi1ELb1EN4cute5tupleIJNS5_1CILi128EEENS7_ILi96EEES8_EEELi128ENS_10bfloat16_tEfNS_4arch4Sm80ELb0ELb1ELb0ELb1ELb1ELb1ELb1ELb1EEENS1_21CollectiveEpilogueFwdINS6_IJS8_S8_S9_EEENS6_IJNS7_ILi1EEESH_SH_EEESB_SD_Li256ELb1ELb1ELb1ELb0EEENS1_36VarlenDynamicPersistentTileSchedulerILi128ELi96ELi256ELi256ELb1ELb1ELb0ELb1ELb0ELb1EEEEEEEEEvNT_6ParamsE,"ax",@progbits
	.align	128
.text._ZN7cutlass13device_kernelIN5flash19enable_sm80_to_sm89INS1_16FlashAttnFwdSm80INS1_25CollectiveMainloopFwdSm80ILi8ELi1ELb1EN4cute5tupleIJNS5_1CILi128EEENS7_ILi96EEES8_EEELi128ENS_10bfloat16_tEfNS_4arch4Sm80ELb0ELb1ELb0ELb1ELb1ELb1ELb1ELb1EEENS1_21CollectiveEpilogueFwdINS6_IJS8_S8_S9_EEENS6_IJNS7_ILi1EEESH_SH_EEESB_SD_Li256ELb1ELb1ELb1ELb0EEENS1_36VarlenDynamicPersistentTileSchedulerILi128ELi96ELi256ELi256ELb1ELb1ELb0ELb1ELb0ELb1EEEEEEEEEvNT_6ParamsE:
        .type           _ZN7cutlass13device_kernelIN5flash19enable_sm80_to_sm89INS1_16FlashAttnFwdSm80INS1_25CollectiveMainloopFwdSm80ILi8ELi1ELb1EN4cute5tupleIJNS5_1CILi128EEENS7_ILi96EEES8_EEELi128ENS_10bfloat16_tEfNS_4arch4Sm80ELb0ELb1ELb0ELb1ELb1ELb1ELb1ELb1EEENS1_21CollectiveEpilogueFwdINS6_IJS8_S8_S9_EEENS6_IJNS7_ILi1EEESH_SH_EEESB_SD_Li256ELb1ELb1ELb1ELb0EEENS1_36VarlenDynamicPersistentTileSchedulerILi128ELi96ELi256ELi256ELb1ELb1ELb0ELb1ELb0ELb1EEEEEEEEEvNT_6ParamsE,@function
        .size           _ZN7cutlass13device_kernelIN5flash19enable_sm80_to_sm89INS1_16FlashAttnFwdSm80INS1_25CollectiveMainloopFwdSm80ILi8ELi1ELb1EN4cute5tupleIJNS5_1CILi128EEENS7_ILi96EEES8_EEELi128ENS_10bfloat16_tEfNS_4arch4Sm80ELb0ELb1ELb0ELb1ELb1ELb1ELb1ELb1EEENS1_21CollectiveEpilogueFwdINS6_IJS8_S8_S9_EEENS6_IJNS7_ILi1EEESH_SH_EEESB_SD_Li256ELb1ELb1ELb1ELb0EEENS1_36VarlenDynamicPersistentTileSchedulerILi128ELi96ELi256ELi256ELb1ELb1ELb0ELb1ELb0ELb1EEEEEEEEEvNT_6ParamsE,(.L_x_44 - _ZN7cutlass13device_kernelIN5flash19enable_sm80_to_sm89INS1_16FlashAttnFwdSm80INS1_25CollectiveMainloopFwdSm80ILi8ELi1ELb1EN4cute5tupleIJNS5_1CILi128EEENS7_ILi96EEES8_EEELi128ENS_10bfloat16_tEfNS_4arch4Sm80ELb0ELb1ELb0ELb1ELb1ELb1ELb1ELb1EEENS1_21CollectiveEpilogueFwdINS6_IJS8_S8_S9_EEENS6_IJNS7_ILi1EEESH_SH_EEESB_SD_Li256ELb1ELb1ELb1ELb0EEENS1_36VarlenDynamicPersistentTileSchedulerILi128ELi96ELi256ELi256ELb1ELb1ELb0ELb1ELb0ELb1EEEEEEEEEvNT_6ParamsE)
        .other          _ZN7cutlass13device_kernelIN5flash19enable_sm80_to_sm89INS1_16FlashAttnFwdSm80INS1_25CollectiveMainloopFwdSm80ILi8ELi1ELb1EN4cute5tupleIJNS5_1CILi128EEENS7_ILi96EEES8_EEELi128ENS_10bfloat16_tEfNS_4arch4Sm80ELb0ELb1ELb0ELb1ELb1ELb1ELb1ELb1EEENS1_21CollectiveEpilogueFwdINS6_IJS8_S8_S9_EEENS6_IJNS7_ILi1EEESH_SH_EEESB_SD_Li256ELb1ELb1ELb1ELb0EEENS1_36VarlenDynamicPersistentTileSchedulerILi128ELi96ELi256ELi256ELb1ELb1ELb0ELb1ELb0ELb1EEEEEEEEEvNT_6ParamsE,@"STO_CUDA_ENTRY STV_DEFAULT"
_ZN7cutlass13device_kernelIN5flash19enable_sm80_to_sm89INS1_16FlashAttnFwdSm80INS1_25CollectiveMainloopFwdSm80ILi8ELi1ELb1EN4cute5tupleIJNS5_1CILi128EEENS7_ILi96EEES8_EEELi128ENS_10bfloat16_tEfNS_4arch4Sm80ELb0ELb1ELb0ELb1ELb1ELb1ELb1ELb1EEENS1_21CollectiveEpilogueFwdINS6_IJS8_S8_S9_EEENS6_IJNS7_ILi1EEESH_SH_EEESB_SD_Li256ELb1ELb1ELb1ELb0EEENS1_36VarlenDynamicPersistentTileSchedulerILi128ELi96ELi256ELi256ELb1ELb1ELb0ELb1ELb0ELb1EEEEEEEEEvNT_6ParamsE:
[----:B------:R-:W-:Y:S01]  /*0000*/  LDC R1, c[0x0][0x37c] ;  /* 0x0000df00ff017b82 */ /* 0x000fe20000000800 */
[----:B------:R-:W-:Y:S05]  /*0010*/  EXIT ;  /* 0x000000000000794d */ /* 0x000fea0003800000 */
.L_x_20:
        /* <DEDUP_REMOVED lines=14> */
.L_x_44:


//--------------------- .text._ZN7cutlass13device_kernelIN5flash19enable_sm80_to_sm89INS1_16FlashAttnFwdSm80INS1_25CollectiveMainloopFwdSm80ILi4ELi1ELb0EN4cute5tupleIJNS5_1CILi128EEENS7_ILi64EEES8_EEELi128ENS_10bfloat16_tEfNS_4arch4Sm80ELb1ELb0ELb0ELb0ELb1ELb0ELb1ELb1EEENS1_21CollectiveEpilogueFwdINS6_IJS8_S8_S9_EEENS6_IJNS7_ILi1EEESH_SH_EEESB_SD_Li128ELb0ELb1ELb1ELb0EEENS1_30DynamicPersistentTileSchedulerILi128ELi128ELb1ELb1ELb0EEEEEEEEEvNT_6ParamsE --------------------------
	.section	.text._ZN7cutlass13device_kernelIN5flash19enable_sm80_to_sm89INS1_16FlashAttnFwdSm80INS1_25CollectiveMainloopFwdSm80ILi4ELi1ELb0EN4cute5tupleIJNS5_1CILi128EEENS7_ILi64EEES8_EEELi128ENS_10bfloat16_tEfNS_4arch4Sm80ELb1ELb0ELb0ELb0ELb1ELb0ELb1ELb1EEENS1_21CollectiveEpilogueFwdINS6_IJS8_S8_S9_EEENS6_IJNS7_ILi1EEESH_SH_EEESB_SD_Li128ELb0ELb1ELb1ELb0EEENS1_30DynamicPersistentTileSchedulerILi128ELi128ELb1ELb1ELb0EEEEEEEEEvNT_6ParamsE,"ax",@progbits
	.align	128
.text._ZN7cutlass13device_kernelIN5flash19enable_sm80_to_sm89INS1_16FlashAttnFwdSm80INS1_25CollectiveMainloopFwdSm80ILi4ELi1ELb0EN4cute5tupleIJNS5_1CILi128EEENS7_ILi64EEES8_EEELi128ENS_10bfloat16_tEfNS_4arch4Sm80ELb1ELb0ELb0ELb0ELb1ELb0ELb1ELb1EEENS1_21CollectiveEpilogueFwdINS6_IJS8_S8_S9_EEENS6_IJNS7_ILi1EEESH_SH_EEESB_SD_Li128ELb0ELb1ELb1ELb0EEENS1_30DynamicPersistentTileSchedulerILi128ELi128ELb1ELb1ELb0EEEEEEEEEvNT_6ParamsE:
        .type           _ZN7cutlass13device_kernelIN5flash19enable_sm80_to_sm89INS1_16FlashAttnFwdSm80INS1_25CollectiveMainloopFwdSm80ILi4ELi1ELb0EN4cute5tupleIJNS5_1CILi128EEENS7_ILi64EEES8_EEELi128ENS_10bfloat16_tEfNS_4arch4Sm80ELb1ELb0ELb0ELb0ELb1ELb0ELb1ELb1EEENS1_21CollectiveEpilogueFwdINS6_IJS8_S8_S9_EEENS6_IJNS7_ILi1EEESH_SH_EEESB_SD_Li128ELb0ELb1ELb1ELb0EEENS1_30DynamicPersistentTileSchedulerILi128ELi128ELb1ELb1ELb0EEEEEEEEEvNT_6ParamsE,@function
        .size           _ZN7cutlass13device_kernelIN5flash19enable_sm80_to_sm89INS1_16FlashAttnFwdSm80INS1_25CollectiveMainloopFwdSm80ILi4ELi1ELb0EN4cute5tupleIJNS5_1CILi128EEENS7_ILi64EEES8_EEELi128ENS_10bfloat16_tEfNS_4arch4Sm80ELb1ELb0ELb0ELb0ELb1ELb0ELb1ELb1EEENS1_21CollectiveEpilogueFwdINS6_IJS8_S8_S9_EEENS6_IJNS7_ILi1EEESH_SH_EEESB_SD_Li128ELb0ELb1ELb1ELb0EEENS1_30DynamicPersistentTileSchedulerILi128ELi128ELb1ELb1ELb0EEEEEEEEEvNT_6ParamsE,(.L_x_45 - _ZN7cutlass13device_kernelIN5flash19enable_sm80_to_sm89INS1_16FlashAttnFwdSm80INS1_25CollectiveMainloopFwdSm80ILi4ELi1ELb0EN4cute5tupleIJNS5_1CILi128EEENS7_ILi64EEES8_EEELi128ENS_10bfloat16_tEfNS_4arch4Sm80ELb1ELb0ELb0ELb0ELb1ELb0ELb1ELb1EEENS1_21CollectiveEpilogueFwdINS6_IJS8_S8_S9_EEENS6_IJNS7_ILi1EEESH_SH_EEESB_SD_Li128ELb0ELb1ELb1ELb0EEENS1_30DynamicPersistentTileSchedulerILi128ELi128ELb1ELb1ELb0EEEEEEEEEvNT_6ParamsE)
        .other          _ZN7cutlass13device_kernelIN5flash19enable_sm80_to_sm89INS1_16FlashAttnFwdSm80INS1_25CollectiveMainloopFwdSm80ILi4ELi1ELb0EN4cute5tupleIJNS5_1CILi128EEENS7_ILi64EEES8_EEELi128ENS_10bfloat16_tEfNS_4arch4Sm80ELb1ELb0ELb0ELb0ELb1ELb0ELb1ELb1EEENS1_21CollectiveEpilogueFwdINS6_IJS8_S8_S9_EEENS6_IJNS7_ILi1EEESH_SH_EEESB_SD_Li128ELb0ELb1ELb1ELb0EEENS1_30DynamicPersistentTileSchedulerILi128ELi128ELb1ELb1ELb0EEEEEEEEEvNT_6ParamsE,@"STO_CUDA_ENTRY STV_DEFAULT"
_ZN7cutlass13device_kernelIN5flash19enable_sm80_to_sm89INS1_16FlashAttnFwdSm80INS1_25CollectiveMainloopFwdSm80ILi4ELi1ELb0EN4cute5tupleIJNS5_1CILi128EEENS7_ILi64EEES8_EEELi128ENS_10bfloat16_tEfNS_4arch4Sm80ELb1ELb0ELb0ELb0ELb1ELb0ELb1ELb1EEENS1_21CollectiveEpilogueFwdINS6_IJS8_S8_S9_EEENS6_IJNS7_ILi1EEESH_SH_EEESB_SD_Li128ELb0ELb1ELb1ELb0EEENS1_30DynamicPersistentTileSchedulerILi128ELi128ELb1ELb1ELb0EEEEEEEEEvNT_6ParamsE:
[----:B------:R-:W-:Y:S01]  /*0000*/  LDC R1, c[0x0][0x37c] ;  /* 0x0000df00ff017b82 */ /* 0x000fe20000000800 */
[----:B------:R-:W-:Y:S05]  /*0010*/  EXIT ;  /* 0x000000000000794d */ /* 0x000fea0003800000 */
.L_x_21:
        /* <DEDUP_REMOVED lines=14> */
.L_x_45:


//--------------------- .text._ZN7cutlass13device_kernelIN5flash19enable_sm80_to_sm89INS1_16FlashAttnFwdSm80INS1_25CollectiveMainloopFwdSm80ILi8ELi1ELb1EN4cute5tupleIJNS5_1CILi128EEENS7_ILi112EEES8_EEELi128ENS_10bfloat16_tEfNS_4arch4Sm80ELb1ELb0ELb0ELb1ELb1ELb0ELb1ELb1EEENS1_21CollectiveEpilogueFwdINS6_IJS8_S8_S9_EEENS6_IJNS7_ILi1EEESH_SH_EEESB_SD_Li256ELb1ELb1ELb1ELb0EEENS1_36VarlenDynamicPersistentTileSchedulerILi128ELi112ELi256ELi256ELb1ELb1ELb0ELb1ELb1ELb1EEEEEEEEEvNT_6ParamsE --------------------------
	.section	.text._ZN7cutlass13device_kernelIN5flash19enable_sm80_to_sm89INS1_16FlashAttnFwdSm80INS1_25CollectiveMainloopFwdSm80ILi8ELi1ELb1EN4cute5tupleIJNS5_1CILi128EEENS7_ILi112EEES8_EEELi128ENS_10bfloat16_tEfNS_4arch4Sm80ELb1ELb0ELb0ELb1ELb1ELb0ELb1ELb1EEENS1_21CollectiveEpilogueFwdINS6_IJS8_S8_S9_EEENS6_IJNS7_ILi1EEESH_SH_EEESB_SD_Li256ELb1ELb1ELb1ELb0EEENS1_36VarlenDynamicPersistentTileSchedulerILi128ELi112ELi256ELi256ELb1ELb1ELb0ELb1ELb1ELb1EEEEEEEEEvNT_6ParamsE,"ax",@progbits
	.align	128
.text._ZN7cutlass13device_kernelIN5flash19enable_sm80_to_sm89INS1_16FlashAttnFwdSm80INS1_25CollectiveMainloopFwdSm80ILi8ELi1ELb1EN4cute5tupleIJNS5_1CILi128EEENS7_ILi112EEES8_EEELi128ENS_10bfloat16_tEfNS_4arch4Sm80ELb1ELb0ELb0ELb1ELb1ELb0ELb1ELb1EEENS1_21CollectiveEpilogueFwdINS6_IJS8_S8_S9_EEENS6_IJNS7_ILi1EEESH_SH_EEESB_SD_Li256ELb1ELb1ELb1ELb0EEENS1_36VarlenDynamicPersistentTileSchedulerILi128ELi112ELi256ELi256ELb1ELb1ELb0ELb1ELb1ELb1EEEEEEEEEvNT_6ParamsE:
        .type           _ZN7cutlass13device_kernelIN5flash19enable_sm80_to_sm89INS1_16FlashAttnFwdSm80INS1_25CollectiveMainloopFwdSm80ILi8ELi1ELb1EN4cute5tupleIJNS5_1CILi128EEENS7_ILi112EEES8_EEELi128ENS_10bfloat16_tEfNS_4arch4Sm80ELb1ELb0ELb0ELb1ELb1ELb0ELb1ELb1EEENS1_21CollectiveEpilogueFwdINS6_IJS8_S8_S9_EEENS6_IJNS7_ILi1EEESH_SH_EEESB_SD_Li256ELb1ELb1ELb1ELb0EEENS1_36VarlenDynamicPersistentTileSchedulerILi128ELi112ELi256ELi256ELb1ELb1ELb0ELb1ELb1ELb1EEEEEEEEEvNT_6ParamsE,@function
        .size           _ZN7cutlass13device_kernelIN5flash19enable_sm80_to_sm89INS1_16FlashAttnFwdSm80INS1_25CollectiveMainloopFwdSm80ILi8ELi1ELb1EN4cute5tupleIJNS5_1CILi128EEENS7_ILi112EEES8_EEELi128ENS_10bfloat16_tEfNS_4arch4Sm80ELb1ELb0ELb0ELb1ELb1ELb0ELb1ELb1EEENS1_21CollectiveEpilogueFwdINS6_IJS8_S8_S9_EEENS6_IJNS7_ILi1EEESH_SH_EEESB_SD_Li256ELb1ELb1ELb1ELb0EEENS1_36VarlenDynamicPersistentTileSchedulerILi128ELi112ELi256ELi256ELb1ELb1ELb0ELb1ELb1ELb1EEEEEEEEEvNT_6ParamsE,(.L_x_46 - _ZN7cutlass13device_kernelIN5flash19enable_sm80_to_sm89INS1_16FlashAttnFwdSm80INS1_25CollectiveMainloopFwdSm80ILi8ELi1ELb1EN4cute5tupleIJNS5_1CILi128EEENS7_ILi112EEES8_EEELi128ENS_10bfloat16_tEfNS_4arch4Sm80ELb1ELb0ELb0ELb1ELb1ELb0ELb1ELb1EEENS1_21CollectiveEpilogueFwdINS6_IJS8_S8_S9_EEENS6_IJNS7_ILi1EEESH_SH_EEESB_SD_Li256ELb1ELb1ELb1ELb0EEENS1_36VarlenDynamicPersistentTileSchedulerILi128ELi112ELi256ELi256ELb1ELb1ELb0ELb1ELb1ELb1EEEEEEEEEvNT_6ParamsE)
        .other          _ZN7cutlass13device_kernelIN5flash19enable_sm80_to_sm89INS1_16FlashAttnFwdSm80INS1_25CollectiveMainloopFwdSm80ILi8ELi1ELb1EN4cute5tupleIJNS5_1CILi128EEENS7_ILi112EEES8_EEELi128ENS_10bfloat16_tEfNS_4arch4Sm80ELb1ELb0ELb0ELb1ELb1ELb0ELb1ELb1EEENS1_21CollectiveEpilogueFwdINS6_IJS8_S8_S9_EEENS6_IJNS7_ILi1EEESH_SH_EEESB_SD_Li256ELb1ELb1ELb1ELb0EEENS1_36VarlenDynamicPersistentTileSchedulerILi128ELi112ELi256ELi256ELb1ELb1ELb0ELb1ELb1ELb1EEEEEEEEEvNT_6ParamsE,@"STO_CUDA_ENTRY STV_DEFAULT"
_ZN7cutlass13device_kernelIN5flash19enable_sm80_to_sm89INS1_16FlashAttnFwdSm80INS1_25CollectiveMainloopFwdSm80ILi8ELi1ELb1EN4cute5tupleIJNS5_1CILi128EEENS7_ILi112EEES8_EEELi128ENS_10bfloat16_tEfNS_4arch4Sm80ELb1ELb0ELb0ELb1ELb1ELb0ELb1ELb1EEENS1_21CollectiveEpilogueFwdINS6_IJS8_S8_S9_EEENS6_IJNS7_ILi1EEESH_SH_EEESB_SD_Li256ELb1ELb1ELb1ELb0EEENS1_36VarlenDynamicPersistentTileSchedulerILi128ELi112ELi256ELi256ELb1ELb1ELb0ELb1ELb1ELb1EEEEEEEEEvNT_6ParamsE:
[----:B------:R-:W-:Y:S01]  /*0000*/  LDC R1, c[0x0][0x37c] ;  /* 0x0000df00ff017b82 */ /* 0x000fe20000000800 */
[----:B------:R-:W-:Y:S05]  /*0010*/  EXIT ;  /* 0x000000000000794d */ /* 0x000fea0003800000 */
.L_x_22:
        /* <DEDUP_REMOVED lines=14> */
.L_x_46:


//--------------------- .text._ZN7cutlass13device_kernelIN5flash19enable_sm80_to_sm89INS1_16FlashAttnFwdSm80INS1_25CollectiveMainloopFwdSm80ILi8ELi1ELb1EN4cute5tupleIJNS5_1CILi128EEENS7_ILi112EEES8_EEELi128ENS_10bfloat16_tEfNS_4arch4Sm80ELb1ELb0ELb0ELb1ELb1ELb1ELb1ELb1EEENS1_21CollectiveEpilogueFwdINS6_IJS8_S8_S9_EEENS6_IJNS7_ILi1EEESH_SH_EEESB_SD_Li256ELb1ELb1ELb1ELb0EEENS1_36VarlenDynamicPersistentTileSchedulerILi128ELi112ELi256ELi256ELb1ELb1ELb0ELb1ELb1ELb1EEEEEEEEEvNT_6ParamsE --------------------------
	.section	.text._ZN7cutlass13device_kernelIN5flash19enable_sm80_to_sm89INS1_16FlashAttnFwdSm80INS1_25CollectiveMainloopFwdSm80ILi8ELi1ELb1EN4cute5tupleIJNS5_1CILi128EEENS7_ILi112EEES8_EEELi128ENS_10bfloat16_tEfNS_4arch4Sm80ELb1ELb0ELb0ELb1ELb1ELb1ELb1ELb1EEENS1_21CollectiveEpilogueFwdINS6_IJS8_S8_S9_EEENS6_IJNS7_ILi1EEESH_SH_EEESB_SD_Li256ELb1ELb1ELb1ELb0EEENS1_36VarlenDynamicPersistentTileSchedulerILi128ELi112ELi256ELi256ELb1ELb1ELb0ELb1ELb1ELb1EEEEEEEEEvNT_6ParamsE,"ax",@progbits
	.align	128
.text._ZN7cutlass13device_kernelIN5flash19enable_sm80_to_sm89INS1_16FlashAttnFwdSm80INS1_25CollectiveMainloopFwdSm80ILi8ELi1ELb1EN4cute5tupleIJNS5_1CILi128EEENS7_ILi112EEES8_EEELi128ENS_10bfloat16_tEfNS_4arch4Sm80ELb1ELb0ELb0ELb1ELb1ELb1ELb1ELb1EEENS1_21CollectiveEpilogueFwdINS6_IJS8_S8_S9_EEENS6_IJNS7_ILi1EEESH_SH_EEESB_SD_Li256ELb1ELb1ELb1ELb0EEENS1_36VarlenDynamicPersistentTileSchedulerILi128ELi112ELi256ELi256ELb1ELb1ELb0ELb1ELb1ELb1EEEEEEEEEvNT_6ParamsE:
        .type           _ZN7cutlass13device_kernelIN5flash19enable_sm80_to_sm89INS1_16FlashAttnFwdSm80INS1_25CollectiveMainloopFwdSm80ILi8ELi1ELb1EN4cute5tupleIJNS5_1CILi128EEENS7_ILi112EEES8_EEELi128ENS_10bfloat16_tEfNS_4arch4Sm80ELb1ELb0ELb0ELb1ELb1ELb1ELb1ELb1EEENS1_21CollectiveEpilogueFwdINS6_IJS8_S8_S9_EEENS6_IJNS7_ILi1EEESH_SH_EEESB_SD_Li256ELb1ELb1ELb1ELb0EEENS1_36VarlenDynamicPersistentTileSchedulerILi128ELi112ELi256ELi256ELb1ELb1ELb0ELb1ELb1ELb1EEEEEEEEEvNT_6ParamsE,@function
        .size           _ZN7cutlass13device_kernelIN5flash19enable_sm80_to_sm89INS1_16FlashAttnFwdSm80INS1_25CollectiveMainloopFwdSm80ILi8ELi1ELb1EN4cute5tupleIJNS5_1CILi128EEENS7_ILi112EEES8_EEELi128ENS_10bfloat16_tEfNS_4arch4Sm80ELb1ELb0ELb0ELb1ELb1ELb1ELb1ELb1EEENS1_21CollectiveEpilogueFwdINS6_IJS8_S8_S9_EEENS6_IJNS7_ILi1EEESH_SH_EEESB_SD_Li256ELb1ELb1ELb1ELb0EEENS1_36VarlenDynamicPersistentTileSchedulerILi128ELi112ELi256ELi256ELb1ELb1ELb0ELb1ELb1ELb1EEEEEEEEEvNT_6ParamsE,(.L_x_47 - _ZN7cutlass13device_kernelIN5flash19enable_sm80_to_sm89INS1_16FlashAttnFwdSm80INS1_25CollectiveMainloopFwdSm80ILi8ELi1ELb1EN4cute5tupleIJNS5_1CILi128EEENS7_ILi112EEES8_EEELi128ENS_10bfloat16_tEfNS_4arch4Sm80ELb1ELb0ELb0ELb1ELb1ELb1ELb1ELb1EEENS1_21CollectiveEpilogueFwdINS6_IJS8_S8_S9_EEENS6_IJNS7_ILi1EEESH_SH_EEESB_SD_Li256ELb1ELb1ELb1ELb0EEENS1_36VarlenDynamicPersistentTileSchedulerILi128ELi112ELi256ELi256ELb1ELb1ELb0ELb1ELb1ELb1EEEEEEEEEvNT_6ParamsE)
        .other          _ZN7cutlass13device_kernelIN5flash19enable_sm80_to_sm89INS1_16FlashAttnFwdSm80INS1_25CollectiveMainloopFwdSm80ILi8ELi1ELb1EN4cute5tupleIJNS5_1CILi128EEENS7_ILi112EEES8_EEELi128ENS_10bfloat16_tEfNS_4arch4Sm80ELb1ELb0ELb0ELb1ELb1ELb1ELb1ELb1EEENS1_21CollectiveEpilogueFwdINS6_IJS8_S8_S9_EEENS6_IJNS7_ILi1EEESH_SH_EEESB_SD_Li256ELb1ELb1ELb1ELb0EEENS1_36VarlenDynamicPersistentTileSchedulerILi128ELi112ELi256ELi256ELb1ELb1ELb0ELb1ELb1ELb1EEEEEEEEEvNT_6ParamsE,@"STO_CUDA_ENTRY STV_DEFAULT"
_ZN7cutlass13device_kernelIN5flash19enable_sm80_to_sm89INS1_16FlashAttnFwdSm80INS1_25CollectiveMainloopFwdSm80ILi8ELi1ELb1EN4cute5tupleIJNS5_1CILi128EEENS7_ILi112EEES8_EEELi128ENS_10bfloat16_tEfNS_4arch4Sm80ELb1ELb0ELb0ELb1ELb1ELb1ELb1ELb1EEENS1_21CollectiveEpilogueFwdINS6_IJS8_S8_S9_EEENS6_IJNS7_ILi1EEESH_SH_EEESB_SD_Li256ELb1ELb1ELb1ELb0EEENS1_36VarlenDynamicPersistentTileSchedulerILi128ELi112ELi256ELi256ELb1ELb1ELb0ELb1ELb1ELb1EEEEEEEEEvNT_6ParamsE:
[----:B------:R-:W-:Y:S01]  /*0000*/  LDC R1, c[0x0][0x37c] ;  /* 0x0000df00ff017b82 */ /* 0x000fe20000000800 */
[----:B------:R-:W-:Y:S05]  /*0010*/  EXIT ;  /* 0x000000000000794d */ /* 0x000fea0003800000 */
.L_x_23:
        /* <DEDUP_REMOVED lines=14> */
.L_x_47:


//--------------------- .nv.shared.reserved.0     --------------------------
	.section	.nv.shared.reserved.0,"aw",@nobits
	.weak		__nv_reservedSMEM_offset_0_alias
	.size		__nv_reservedSMEM_offset_0_alias, 0, 64
	.other		__nv_reservedSMEM_offset_0_alias,@"STO_CUDA_RESERVED_SHARED STV_DEFAULT"
__nv_reservedSMEM_offset_0_alias:
	.zero		0
	.zero		64


//--------------------- .nv.global                --------------------------
	.section	.nv.global,"aw",@nobits
.nv.global:
	.type		_ZN89_INTERNAL_a6ef3756_53_flash_fwd_hdim128_bf16_paged_split_softcapall_sm80_cu_f3e6f9ee_29154cute1_E,@object
	.size		_ZN89_INTERNAL_a6ef3756_53_flash_fwd_hdim128_bf16_paged_split_softcapall_sm80_cu_f3e6f9ee_29154cute1_E,(_ZN89_INTERNAL_a6ef3756_53_flash_fwd_hdim128_bf16_paged_split_softcapall_sm80_cu_f3e6f9ee_29154cuda3std3__45__cpo6cbeginE - _ZN89_INTERNAL_a6ef3756_53_flash_fwd_hdim128_bf16_paged_split_softcapall_sm80_cu_f3e6f9ee_29154cute1_E)
_ZN89_INTERNAL_a6ef3756_53_flash_fwd_hdim128_bf16_paged_split_softcapall_sm80_cu_f3e6f9ee_29154cute1_E:
	.zero		1
	.type		_ZN89_INTERNAL_a6ef3756_53_flash_fwd_hdim128_bf16_paged_split_softcapall_sm80_cu_f3e6f9ee_29154cuda3std3__45__cpo6cbeginE,@object
	.size		_ZN89_INTERNAL_a6ef3756_53_flash_fwd_hdim128_bf16_paged_split_softcapall_sm80_cu_f3e6f9ee_29154cuda3std3__45__cpo6cbeginE,(_ZN89_INTERNAL_a6ef3756_53_flash_fwd_hdim128_bf16_paged_split_softcapall_sm80_cu_f3e6f9ee_29154cuda3std3__48in_placeE - _ZN89_INTERNAL_a6ef3756_53_flash_fwd_hdim128_bf16_paged_split_softcapall_sm80_cu_f3e6f9ee_29154cuda3std3__45__cpo6cbeginE)
_ZN89_INTERNAL_a6ef3756_53_flash_fwd_hdim128_bf16_paged_split_softcapall_sm80_cu_f3e6f9ee_29154cuda3std3__45__cpo6cbeginE:
	.zero		1
	.type		_ZN89_INTERNAL_a6ef3756_53_flash_fwd_hdim128_bf16_paged_split_softcapall_sm80_cu_f3e6f9ee_29154cuda3std3__48in_placeE,@object
	.size		_ZN89_INTERNAL_a6ef3756_53_flash_fwd_hdim128_bf16_paged_split_softcapall_sm80_cu_f3e6f9ee_29154cuda3std3__48in_placeE,(_ZN89_INTERNAL_a6ef3756_53_flash_fwd_hdim128_bf16_paged_split_softcapall_sm80_cu_f3e6f9ee_29154cuda3std6ranges3__45__cpo9iter_moveE - _ZN89_INTERNAL_a6ef3756_53_flash_fwd_hdim128_bf16_paged_split_softcapall_sm80_cu_f3e6f9ee_29154cuda3std3__48in_placeE)
_ZN89_INTERNAL_a6ef3756_53_flash_fwd_hdim128_bf16_paged_split_softcapall_sm80_cu_f3e6f9ee_29154cuda3std3__48in_placeE:
	.zero		1
	.type		_ZN89_INTERNAL_a6ef3756_53_flash_fwd_hdim128_bf16_paged_split_softcapall_sm80_cu_f3e6f9ee_29154cuda3std6ranges3__45__cpo9iter_moveE,@object
	.size		_ZN89_INTERNAL_a6ef3756_53_flash_fwd_hdim128_bf16_paged_split_softcapall_sm80_cu_f3e6f9ee_29154cuda3std6ranges3__45__cpo9iter_moveE,(_ZN89_INTERNAL_a6ef3756_53_flash_fwd_hdim128_bf16_paged_split_softcapall_sm80_cu_f3e6f9ee_29154cuda3std3__45__cpo5beginE - _ZN89_INTERNAL_a6ef3756_53_flash_fwd_hdim128_bf16_paged_split_softcapall_sm80_cu_f3e6f9ee_29154cuda3std6ranges3__45__cpo9iter_moveE)
_ZN89_INTERNAL_a6ef3756_53_flash_fwd_hdim128_bf16_paged_split_softcapall_sm80_cu_f3e6f9ee_29154cuda3std6ranges3__45__cpo9iter_moveE:
	.zero		1
	.type		_ZN89_INTERNAL_a6ef3756_53_flash_fwd_hdim128_bf16_paged_split_softcapall_sm80_cu_f3e6f9ee_29154cuda3std3__45__cpo5beginE,@object
	.size		_ZN89_INTERNAL_a6ef3756_53_flash_fwd_hdim128_bf16_paged_split_softcapall_sm80_cu_f3e6f9ee_29154cuda3std3__45__cpo5beginE,(_ZN89_INTERNAL_a6ef3756_53_flash_fwd_hdim128_bf16_paged_split_softcapall_sm80_cu_f3e6f9ee_29154cuda3std3__491_GLOBAL__N__a6ef3756_53_flash_fwd_hdim128_bf16_paged_split_softcapall_sm80_cu_f3e6f9ee_29156ignoreE - _ZN89_INTERNAL_a6ef3756_53_flash_fwd_hdim128_bf16_paged_split_softcapall_sm80_cu_f3e6f9ee_29154cuda3std3__45__cpo5beginE)
_ZN89_INTERNAL_a6ef3756_53_flash_fwd_hdim128_bf16_paged_split_softcapall_sm80_cu_f3e6f9ee_29154cuda3std3__45__cpo5beginE:
	.zero		1
	.type		_ZN89_INTERNAL_a6ef3756_53_flash_fwd_hdim128_bf16_paged_split_softcapall_sm80_cu_f3e6f9ee_29154cuda3std3__491_GLOBAL__N__a6ef3756_53_flash_fwd_hdim128_bf16_paged_split_softcapall_sm80_cu_f3e6f9ee_29156ignoreE,@object
	.size		_ZN89_INTERNAL_a6ef3756_53_flash_fwd_hdim128_bf16_paged_split_softcapall_sm80_cu_f3e6f9ee_29154cuda3std3__491_GLOBAL__N__a6ef3756_53_flash_fwd_hdim128_bf16_paged_split_softcapall_sm80_cu_f3e6f9ee_29156ignoreE,(_ZN89_INTERNAL_a6ef3756_53_flash_fwd_hdim128_bf16_paged_split_softcapall_sm80_cu_f3e6f9ee_29154cute7productE - _ZN89_INTERNAL_a6ef3756_53_flash_fwd_hdim128_bf16_paged_split_softcapall_sm80_cu_f3e6f9ee_29154cuda3std3__491_GLOBAL__N__a6ef3756_53_flash_fwd_hdim128_bf16_paged_split_softcapall_sm80_cu_f3e6f9ee_29156ignoreE)
_ZN89_INTERNAL_a6ef3756_53_flash_fwd_hdim128_bf16_paged_split_softcapall_sm80_cu_f3e6f9ee_29154cuda3std3__491_GLOBAL__N__a6ef3756_53_flash_fwd_hdim128_bf16_paged_split_softcapall_sm80_cu_f3e6f9ee_29156ignoreE:
	.zero		1
	.type		_ZN89_INTERNAL_a6ef3756_53_flash_fwd_hdim128_bf16_paged_split_softcapall_sm80_cu_f3e6f9ee_29154cute7productE,@object
	.size		_ZN89_INTERNAL_a6ef3756_53_flash_fwd_hdim128_bf16_paged_split_softcapall_sm80_cu_f3e6f9ee_29154cute7productE,(_ZN89_INTERNAL_a6ef3756_53_flash_fwd_hdim128_bf16_paged_split_softcapall_sm80_cu_f3e6f9ee_29154cuda3std3__45__cpo3endE - _ZN89_INTERNAL_a6ef3756_53_flash_fwd_hdim128_bf16_paged_split_softcapall_sm80_cu_f3e6f9ee_29154cute7productE)
_ZN89_INTERNAL_a6ef3756_53_flash_fwd_hdim128_bf16_paged_split_softcapall_sm80_cu_f3e6f9ee_29154cute7productE:
	.zero		1
	.type		_ZN89_INTERNAL_a6ef3756_53_flash_fwd_hdim128_bf16_paged_split_softcapall_sm80_cu_f3e6f9ee_29154cuda3std3__45__cpo3endE,@object
	.size		_ZN89_INTERNAL_a6ef3756_53_flash_fwd_hdim128_bf16_paged_split_softcapall_sm80_cu_f3e6f9ee_29154cuda3std3__45__cpo3endE,(_ZN89_INTERNAL_a6ef3756_53_flash_fwd_hdim128_bf16_paged_split_softcapall_sm80_cu_f3e6f9ee_29154cuda3std3__419piecewise_constructE - _ZN89_INTERNAL_a6ef3756_53_flash_fwd_hdim128_bf16_paged_split_softcapall_sm80_cu_f3e6f9ee_29154cuda3std3__45__cpo3endE)
_ZN89_INTERNAL_a6ef3756_53_flash_fwd_hdim128_bf16_paged_split_softcapall_sm80_cu_f3e6f9ee_29154cuda3std3__45__cpo3endE:
	.zero		1
	.type		_ZN89_INTERNAL_a6ef3756_53_flash_fwd_hdim128_bf16_paged_split_softcapall_sm80_cu_f3e6f9ee_29154cuda3std3__419piecewise_constructE,@object
	.size		_ZN89_INTERNAL_a6ef3756_53_flash_fwd_hdim128_bf16_paged_split_softcapall_sm80_cu_f3e6f9ee_29154cuda3std3__419piecewise_constructE,(_ZN89_INTERNAL_a6ef3756_53_flash_fwd_hdim128_bf16_paged_split_softcapall_sm80_cu_f3e6f9ee_29154cuda3std3__45__cpo4cendE - _ZN89_INTERNAL_a6ef3756_53_flash_fwd_hdim128_bf16_paged_split_softcapall_sm80_cu_f3e6f9ee_29154cuda3std3__419piecewise_constructE)
_ZN89_INTERNAL_a6ef3756_53_flash_fwd_hdim128_bf16_paged_split_softcapall_sm80_cu_f3e6f9ee_29154cuda3std3__419piecewise_constructE:
	.zero		1
	.type		_ZN89_INTERNAL_a6ef3756_53_flash_fwd_hdim128_bf16_paged_split_softcapall_sm80_cu_f3e6f9ee_29154cuda3std3__45__cpo4cendE,@object
	.size		_ZN89_INTERNAL_a6ef3756_53_flash_fwd_hdim128_bf16_paged_split_softcapall_sm80_cu_f3e6f9ee_29154cuda3std3__45__cpo4cendE,(_ZN89_INTERNAL_a6ef3756_53_flash_fwd_hdim128_bf16_paged_split_softcapall_sm80_cu_f3e6f9ee_29154cuda3std6ranges3__45__cpo4swapE - _ZN89_INTERNAL_a6ef3756_53_flash_fwd_hdim128_bf16_paged_split_softcapall_sm80_cu_f3e6f9ee_29154cuda3std3__45__cpo4cendE)
_ZN89_INTERNAL_a6ef3756_53_flash_fwd_hdim128_bf16_paged_split_softcapall_sm80_cu_f3e6f9ee_29154cuda3std3__45__cpo4cendE:
	.zero		1
	.type		_ZN89_INTERNAL_a6ef3756_53_flash_fwd_hdim128_bf16_paged_split_softcapall_sm80_cu_f3e6f9ee_29154cuda3std6ranges3__45__cpo4swapE,@object
	.size		_ZN89_INTERNAL_a6ef3756_53_flash_fwd_hdim128_bf16_paged_split_softcapall_sm80_cu_f3e6f9ee_29154cuda3std6ranges3__45__cpo4swapE,(.L_7 - _ZN89_INTERNAL_a6ef3756_53_flash_fwd_hdim128_bf16_paged_split_softcapall_sm80_cu_f3e6f9ee_29154cuda3std6ranges3__45__cpo4swapE)
_ZN89_INTERNAL_a6ef3756_53_flash_fwd_hdim128_bf16_paged_split_softcapall_sm80_cu_f3e6f9ee_29154cuda3std6ranges3__45__cpo4swapE:
	.zero		1
.L_7:


//--------------------- .nv.constant0._ZN7cutlass13device_kernelIN5flash19enable_sm80_to_sm89INS1_16FlashAttnFwdSm80INS1_25CollectiveMainloopFwdSm80ILi8ELi1ELb1EN4cute5tupleIJNS5_1CILi128EEES8_S8_EEELi128ENS_10bfloat16_tEfNS_4arch4Sm80ELb0ELb0ELb1ELb0ELb1ELb0ELb1ELb1EEENS1_21CollectiveEpilogueFwdIS9_NS6_IJNS7_ILi1EEESF_SF_EEESA_SC_Li256ELb0ELb1ELb1ELb0EEENS1_19SingleTileSchedulerILb0ELb1ELb1ELi128EEEEEEEEEvNT_6ParamsE --------------------------
	.section	.nv.constant0._ZN7cutlass13device_kernelIN5flash19enable_sm80_to_sm89INS1_16FlashAttnFwdSm80INS1_25CollectiveMainloopFwdSm80ILi8ELi1ELb1EN4cute5tupleIJNS5_1CILi128EEES8_S8_EEELi128ENS_10bfloat16_tEfNS_4arch4Sm80ELb0ELb0ELb1ELb0ELb1ELb0ELb1ELb1EEENS1_21CollectiveEpilogueFwdIS9_NS6_IJNS7_ILi1EEESF_SF_EEESA_SC_Li256ELb0ELb1ELb1ELb0EEENS1_19SingleTileSchedulerILb0ELb1ELb1ELi128EEEEEEEEEvNT_6ParamsE,"a",@progbits
	.sectionflags	@""
	.align	4
.nv.constant0._ZN7cutlass13device_kernelIN5flash19enable_sm80_to_sm89INS1_16FlashAttnFwdSm80INS1_25CollectiveMainloopFwdSm80ILi8ELi1ELb1EN4cute5tupleIJNS5_1CILi128EEES8_S8_EEELi128ENS_10bfloat16_tEfNS_4arch4Sm80ELb0ELb0ELb1ELb0ELb1ELb0ELb1ELb1EEENS1_21CollectiveEpilogueFwdIS9_NS6_IJNS7_ILi1EEESF_SF_EEESA_SC_Li256ELb0ELb1ELb1ELb0EEENS1_19SingleTileSchedulerILb0ELb1ELb1ELi128EEEEEEEEEvNT_6ParamsE:
	.zero		1944


//--------------------- .nv.constant0._ZN7cutlass13device_kernelIN5flash19enable_sm80_to_sm89INS1_16FlashAttnFwdSm80INS1_25CollectiveMainloopFwdSm80ILi8ELi1ELb1EN4cute5tupleIJNS5_1CILi128EEENS7_ILi96EEES8_EEELi128ENS_10bfloat16_tEfNS_4arch4Sm80ELb0ELb1ELb1ELb0ELb1ELb0ELb1ELb1EEENS1_21CollectiveEpilogueFwdINS6_IJS8_S8_S9_EEENS6_IJNS7_ILi1EEESH_SH_EEESB_SD_Li256ELb0ELb1ELb1ELb0EEENS1_19SingleTileSchedulerILb0ELb1ELb1ELi128EEEEEEEEEvNT_6ParamsE --------------------------
	.section	.nv.constant0._ZN7cutlass13device_kernelIN5flash19enable_sm80_to_sm89INS1_16FlashAttnFwdSm80INS1_25CollectiveMainloopFwdSm80ILi8ELi1ELb1EN4cute5tupleIJNS5_1CILi128EEENS7_ILi96EEES8_EEELi128ENS_10bfloat16_tEfNS_4arch4Sm80ELb0ELb1ELb1ELb0ELb1ELb0ELb1ELb1EEENS1_21CollectiveEpilogueFwdINS6_IJS8_S8_S9_EEENS6_IJNS7_ILi1EEESH_SH_EEESB_SD_Li256ELb0ELb1ELb1ELb0EEENS1_19SingleTileSchedulerILb0ELb1ELb1ELi128EEEEEEEEEvNT_6ParamsE,"a",@progbits
	.sectionflags	@""
	.align	4
.nv.constant0._ZN7cutlass13device_kernelIN5flash19enable_sm80_to_sm89INS1_16FlashAttnFwdSm80INS1_25CollectiveMainloopFwdSm80ILi8ELi1ELb1EN4cute5tupleIJNS5_1CILi128EEENS7_ILi96EEES8_EEELi128ENS_10bfloat16_tEfNS_4arch4Sm80ELb0ELb1ELb1ELb0ELb1ELb0ELb1ELb1EEENS1_21CollectiveEpilogueFwdINS6_IJS8_S8_S9_EEENS6_IJNS7_ILi1EEESH_SH_EEESB_SD_Li256ELb0ELb1ELb1ELb0EEENS1_19SingleTileSchedulerILb0ELb1ELb1ELi128EEEEEEEEEvNT_6ParamsE:
	.zero		1944


//--------------------- .nv.constant0._ZN7cutlass13device_kernelIN5flash19enable_sm80_to_sm89INS1_16FlashAttnFwdSm80INS1_25CollectiveMainloopFwdSm80ILi8ELi1ELb1EN4cute5tupleIJNS5_1CILi128EEES8_S8_EEELi128ENS_10bfloat16_tEfNS_4arch4Sm80ELb1ELb0ELb1ELb0ELb1ELb0ELb1ELb1EEENS1_21CollectiveEpilogueFwdIS9_NS6_IJNS7_ILi1EEESF_SF_EEESA_SC_Li256ELb0ELb1ELb1ELb0EEENS1_30DynamicPersistentTileSchedulerILi256ELi256ELb1ELb1ELb0EEEEEEEEEvNT_6ParamsE --------------------------
	.section	.nv.constant0._ZN7cutlass13device_kernelIN5flash19enable_sm80_to_sm89INS1_16FlashAttnFwdSm80INS1_25CollectiveMainloopFwdSm80ILi8ELi1ELb1EN4cute5tupleIJNS5_1CILi128EEES8_S8_EEELi128ENS_10bfloat16_tEfNS_4arch4Sm80ELb1ELb0ELb1ELb0ELb1ELb0ELb1ELb1EEENS1_21CollectiveEpilogueFwdIS9_NS6_IJNS7_ILi1EEESF_SF_EEESA_SC_Li256ELb0ELb1ELb1ELb0EEENS1_30DynamicPersistentTileSchedulerILi256ELi256ELb1ELb1ELb0EEEEEEEEEvNT_6ParamsE,"a",@progbits
	.sectionflags	@""
	.align	4
.nv.constant0._ZN7cutlass13device_kernelIN5flash19enable_sm80_to_sm89INS1_16FlashAttnFwdSm80INS1_25CollectiveMainloopFwdSm80ILi8ELi1ELb1EN4cute5tupleIJNS5_1CILi128EEES8_S8_EEELi128ENS_10bfloat16_tEfNS_4arch4Sm80ELb1ELb0ELb1ELb0ELb1ELb0ELb1ELb1EEENS1_21CollectiveEpilogueFwdIS9_NS6_IJNS7_ILi1EEESF_SF_EEESA_SC_Li256ELb0ELb1ELb1ELb0EEENS1_30DynamicPersistentTileSchedulerILi256ELi256ELb1ELb1ELb0EEEEEEEEEvNT_6ParamsE:
	.zero		1960


//--------------------- .nv.constant0._ZN7cutlass13device_kernelIN5flash19enable_sm80_to_sm89INS1_16FlashAttnFwdSm80INS1_25CollectiveMainloopFwdSm80ILi4ELi1ELb0EN4cute5tupleIJNS5_1CILi128EEENS7_ILi64EEES8_EEELi128ENS_10bfloat16_tEfNS_4arch4Sm80ELb0ELb0ELb1ELb0ELb1ELb0ELb1ELb1EEENS1_21CollectiveEpilogueFwdINS6_IJS8_S8_S9_EEENS6_IJNS7_ILi1EEESH_SH_EEESB_SD_Li128ELb0ELb1ELb1ELb0EEENS1_19SingleTileSchedulerILb0ELb1ELb1ELi128EEEEEEEEEvNT_6ParamsE --------------------------
	.section	.nv.constant0._ZN7cutlass13device_kernelIN5flash19enable_sm80_to_sm89INS1_16FlashAttnFwdSm80INS1_25CollectiveMainloopFwdSm80ILi4ELi1ELb0EN4cute5tupleIJNS5_1CILi128EEENS7_ILi64EEES8_EEELi128ENS_10bfloat16_tEfNS_4arch4Sm80ELb0ELb0ELb1ELb0ELb1ELb0ELb1ELb1EEENS1_21CollectiveEpilogueFwdINS6_IJS8_S8_S9_EEENS6_IJNS7_ILi1EEESH_SH_EEESB_SD_Li128ELb0ELb1ELb1ELb0EEENS1_19SingleTileSchedulerILb0ELb1ELb1ELi128EEEEEEEEEvNT_6ParamsE,"a",@progbits
	.sectionflags	@""
	.align	4
.nv.constant0._ZN7cutlass13device_kernelIN5flash19enable_sm80_to_sm89INS1_16FlashAttnFwdSm80INS1_25CollectiveMainloopFwdSm80ILi4ELi1ELb0EN4cute5tupleIJNS5_1CILi128EEENS7_ILi64EEES8_EEELi128ENS_10bfloat16_tEfNS_4arch4Sm80ELb0ELb0ELb1ELb0ELb1ELb0ELb1ELb1EEENS1_21CollectiveEpilogueFwdINS6_IJS8_S8_S9_EEENS6_IJNS7_ILi1EEESH_SH_EEESB_SD_Li128ELb0ELb1ELb1ELb0EEENS1_19SingleTileSchedulerILb0ELb1ELb1ELi128EEEEEEEEEvNT_6ParamsE:
	.zero		1944


//--------------------- .nv.constant0._ZN7cutlass13device_kernelIN5flash19enable_sm80_to_sm89INS1_16FlashAttnFwdSm80INS1_25CollectiveMainloopFwdSm80ILi8ELi1ELb1EN4cute5tupleIJNS5_1CILi128EEENS7_ILi112EEES8_EEELi128ENS_10bfloat16_tEfNS_4arch4Sm80ELb0ELb0ELb1ELb1ELb1ELb0ELb1ELb1EEENS1_21CollectiveEpilogueFwdINS6_IJS8_S8_S9_EEENS6_IJNS7_ILi1EEESH_SH_EEESB_SD_Li256ELb1ELb1ELb1ELb0EEENS1_36VarlenDynamicPersistentTileSchedulerILi128ELi112ELi256ELi256ELb1ELb1ELb0ELb0ELb1ELb1EEEEEEEEEvNT_6ParamsE --------------------------
	.section	.nv.constant0._ZN7cutlass13device_kernelIN5flash19enable_sm80_to_sm89INS1_16FlashAttnFwdSm80INS1_25CollectiveMainloopFwdSm80ILi8ELi1ELb1EN4cute5tupleIJNS5_1CILi128EEENS7_ILi112EEES8_EEELi128ENS_10bfloat16_tEfNS_4arch4Sm80ELb0ELb0ELb1ELb1ELb1ELb0ELb1ELb1EEENS1_21CollectiveEpilogueFwdINS6_IJS8_S8_S9_EEENS6_IJNS7_ILi1EEESH_SH_EEESB_SD_Li256ELb1ELb1ELb1ELb0EEENS1_36VarlenDynamicPersistentTileSchedulerILi128ELi112ELi256ELi256ELb1ELb1ELb0ELb0ELb1ELb1EEEEEEEEEvNT_6ParamsE,"a",@progbits
	.sectionflags	@""
	.align	4
.nv.constant0._ZN7cutlass13device_kernelIN5flash19enable_sm80_to_sm89INS1_16FlashAttnFwdSm80INS1_25CollectiveMainloopFwdSm80ILi8ELi1ELb1EN4cute5tupleIJNS5_1CILi128EEENS7_ILi112EEES8_EEELi128ENS_10bfloat16_tEfNS_4arch4Sm80ELb0ELb0ELb1ELb1ELb1ELb0ELb1ELb1EEENS1_21CollectiveEpilogueFwdINS6_IJS8_S8_S9_EEENS6_IJNS7_ILi1EEESH_SH_EEESB_SD_Li256ELb1ELb1ELb1ELb0EEENS1_36VarlenDynamicPersistentTileSchedulerILi128ELi112ELi256ELi256ELb1ELb1ELb0ELb0ELb1ELb1EEEEEEEEEvNT_6ParamsE:
	.zero		1976


//--------------------- .nv.constant0._ZN7cutlass13device_kernelIN5flash19enable_sm80_to_sm89INS1_16FlashAttnFwdSm80INS1_25CollectiveMainloopFwdSm80ILi8ELi1ELb1EN4cute5tupleIJNS5_1CILi128EEENS7_ILi112EEES8_EEELi128ENS_10bfloat16_tEfNS_4arch4Sm80ELb0ELb0ELb1ELb1ELb1ELb1ELb1ELb1EEENS1_21CollectiveEpilogueFwdINS6_IJS8_S8_S9_EEENS6_IJNS7_ILi1EEESH_SH_EEESB_SD_Li256ELb1ELb1ELb1ELb0EEENS1_36VarlenDynamicPersistentTileSchedulerILi128ELi112ELi256ELi256ELb1ELb1ELb0ELb0ELb1ELb1EEEEEEEEEvNT_6ParamsE --------------------------
	.section	.nv.constant0._ZN7cutlass13device_kernelIN5flash19enable_sm80_to_sm89INS1_16FlashAttnFwdSm80INS1_25CollectiveMainloopFwdSm80ILi8ELi1ELb1EN4cute5tupleIJNS5_1CILi128EEENS7_ILi112EEES8_EEELi128ENS_10bfloat16_tEfNS_4arch4Sm80ELb0ELb0ELb1ELb1ELb1ELb1ELb1ELb1EEENS1_21CollectiveEpilogueFwdINS6_IJS8_S8_S9_EEENS6_IJNS7_ILi1EEESH_SH_EEESB_SD_Li256ELb1ELb1ELb1ELb0EEENS1_36VarlenDynamicPersistentTileSchedulerILi128ELi112ELi256ELi256ELb1ELb1ELb0ELb0ELb1ELb1EEEEEEEEEvNT_6ParamsE,"a",@progbits
	.sectionflags	@""
	.align	4
.nv.constant0._ZN7cutlass13device_kernelIN5flash19enable_sm80_to_sm89INS1_16FlashAttnFwdSm80INS1_25CollectiveMainloopFwdSm80ILi8ELi1ELb1EN4cute5tupleIJNS5_1CILi128EEENS7_ILi112EEES8_EEELi128ENS_10bfloat16_tEfNS_4arch4Sm80ELb0ELb0ELb1ELb1ELb1ELb1ELb1ELb1EEENS1_21CollectiveEpilogueFwdINS6_IJS8_S8_S9_EEENS6_IJNS7_ILi1EEESH_SH_EEESB_SD_Li256ELb1ELb1ELb1ELb0EEENS1_36VarlenDynamicPersistentTileSchedulerILi128ELi112ELi256ELi256ELb1ELb1ELb0ELb0ELb1ELb1EEEEEEEEEvNT_6ParamsE:
	.zero		1976


//--------------------- .nv.constant0._ZN7cutlass13device_kernelIN5flash19enable_sm80_to_sm89INS1_16FlashAttnFwdSm80INS1_25CollectiveMainloopFwdSm80ILi4ELi1ELb0EN4cute5tupleIJNS5_1CILi128EEENS7_ILi48EEES8_EEELi128ENS_10bfloat16_tEfNS_4arch4Sm80ELb0ELb1ELb1ELb0ELb1ELb0ELb1ELb1EEENS1_21CollectiveEpilogueFwdINS6_IJS8_S8_S9_EEENS6_IJNS7_ILi1EEESH_SH_EEESB_SD_Li128ELb0ELb1ELb1ELb0EEENS1_19SingleTileSchedulerILb0ELb1ELb1ELi128EEEEEEEEEvNT_6ParamsE --------------------------
	.section	.nv.constant0._ZN7cutlass13device_kernelIN5flash19enable_sm80_to_sm89INS1_16FlashAttnFwdSm80INS1_25CollectiveMainloopFwdSm80ILi4ELi1ELb0EN4cute5tupleIJNS5_1CILi128EEENS7_ILi48EEES8_EEELi128ENS_10bfloat16_tEfNS_4arch4Sm80ELb0ELb1ELb1ELb0ELb1ELb0ELb1ELb1EEENS1_21CollectiveEpilogueFwdINS6_IJS8_S8_S9_EEENS6_IJNS7_ILi1EEESH_SH_EEESB_SD_Li128ELb0ELb1ELb1ELb0EEENS1_19SingleTileSchedulerILb0ELb1ELb1ELi128EEEEEEEEEvNT_6ParamsE,"a",@progbits
	.sectionflags	@""
	.align	4
.nv.constant0._ZN7cutlass13device_kernelIN5flash19enable_sm80_to_sm89INS1_16FlashAttnFwdSm80INS1_25CollectiveMainloopFwdSm80ILi4ELi1ELb0EN4cute5tupleIJNS5_1CILi128EEENS7_ILi48EEES8_EEELi128ENS_10bfloat16_tEfNS_4arch4Sm80ELb0ELb1ELb1ELb0ELb1ELb0ELb1ELb1EEENS1_21CollectiveEpilogueFwdINS6_IJS8_S8_S9_EEENS6_IJNS7_ILi1EEESH_SH_EEESB_SD_Li128ELb0ELb1ELb1ELb0EEENS1_19SingleTileSchedulerILb0ELb1ELb1ELi128EEEEEEEEEvNT_6ParamsE:
	.zero		1944


//--------------------- .nv.constant0._ZN7cutlass13device_kernelIN5flash19enable_sm80_to_sm89INS1_16FlashAttnFwdSm80INS1_25CollectiveMainloopFwdSm80ILi8ELi1ELb1EN4cute5tupleIJNS5_1CILi128EEENS7_ILi96EEES8_EEELi128ENS_10bfloat16_tEfNS_4arch4Sm80ELb0ELb1ELb1ELb1ELb1ELb0ELb1ELb1EEENS1_21CollectiveEpilogueFwdINS6_IJS8_S8_S9_EEENS6_IJNS7_ILi1EEESH_SH_EEESB_SD_Li256ELb1ELb1ELb1ELb0EEENS1_36VarlenDynamicPersistentTileSchedulerILi128ELi96ELi256ELi256ELb1ELb1ELb0ELb1ELb0ELb1EEEEEEEEEvNT_6ParamsE --------------------------
	.section	.nv.constant0._ZN7cutlass13device_kernelIN5flash19enable_sm80_to_sm89INS1_16FlashAttnFwdSm80INS1_25CollectiveMainloopFwdSm80ILi8ELi1ELb1EN4cute5tupleIJNS5_1CILi128EEENS7_ILi96EEES8_EEELi128ENS_10bfloat16_tEfNS_4arch4Sm80ELb0ELb1ELb1ELb1ELb1ELb0ELb1ELb1EEENS1_21CollectiveEpilogueFwdINS6_IJS8_S8_S9_EEENS6_IJNS7_ILi1EEESH_SH_EEESB_SD_Li256ELb1ELb1ELb1ELb0EEENS1_36VarlenDynamicPersistentTileSchedulerILi128ELi96ELi256ELi256ELb1ELb1ELb0ELb1ELb0ELb1EEEEEEEEEvNT_6ParamsE,"a",@progbits
	.sectionflags	@""
	.align	4
.nv.constant0._ZN7cutlass13device_kernelIN5flash19enable_sm80_to_sm89INS1_16FlashAttnFwdSm80INS1_25CollectiveMainloopFwdSm80ILi8ELi1ELb1EN4cute5tupleIJNS5_1CILi128EEENS7_ILi96EEES8_EEELi128ENS_10bfloat16_tEfNS_4arch4Sm80ELb0ELb1ELb1ELb1ELb1ELb0ELb1ELb1EEENS1_21CollectiveEpilogueFwdINS6_IJS8_S8_S9_EEENS6_IJNS7_ILi1EEESH_SH_EEESB_SD_Li256ELb1ELb1ELb1ELb0EEENS1_36VarlenDynamicPersistentTileSchedulerILi128ELi96ELi256ELi256ELb1ELb1ELb0ELb1ELb0ELb1EEEEEEEEEvNT_6ParamsE:
	.zero		1976


//--------------------- .nv.constant0._ZN7cutlass13device_kernelIN5flash19enable_sm80_to_sm89INS1_16FlashAttnFwdSm80INS1_25CollectiveMainloopFwdSm80ILi8ELi1ELb1EN4cute5tupleIJNS5_1CILi128EEENS7_ILi96EEES8_EEELi128ENS_10bfloat16_tEfNS_4arch4Sm80ELb0ELb1ELb1ELb1ELb1ELb1ELb1ELb1EEENS1_21CollectiveEpilogueFwdINS6_IJS8_S8_S9_EEENS6_IJNS7_ILi1EEESH_SH_EEESB_SD_Li256ELb1ELb1ELb1ELb0EEENS1_36VarlenDynamicPersistentTileSchedulerILi128ELi96ELi256ELi256ELb1ELb1ELb0ELb1ELb0ELb1EEEEEEEEEvNT_6ParamsE --------------------------
	.section	.nv.constant0._ZN7cutlass13device_kernelIN5flash19enable_sm80_to_sm89INS1_16FlashAttnFwdSm80INS1_25CollectiveMainloopFwdSm80ILi8ELi1ELb1EN4cute5tupleIJNS5_1CILi128EEENS7_ILi96EEES8_EEELi128ENS_10bfloat16_tEfNS_4arch4Sm80ELb0ELb1ELb1ELb1ELb1ELb1ELb1ELb1EEENS1_21CollectiveEpilogueFwdINS6_IJS8_S8_S9_EEENS6_IJNS7_ILi1EEESH_SH_EEESB_SD_Li256ELb1ELb1ELb1ELb0EEENS1_36VarlenDynamicPersistentTileSchedulerILi128ELi96ELi256ELi256ELb1ELb1ELb0ELb1ELb0ELb1EEEEEEEEEvNT_6ParamsE,"a",@progbits
	.sectionflags	@""
	.align	4
.nv.constant0._ZN7cutlass13device_kernelIN5flash19enable_sm80_to_sm89INS1_16FlashAttnFwdSm80INS1_25CollectiveMainloopFwdSm80ILi8ELi1ELb1EN4cute5tupleIJNS5_1CILi128EEENS7_ILi96EEES8_EEELi128ENS_10bfloat16_tEfNS_4arch4Sm80ELb0ELb1ELb1ELb1ELb1ELb1ELb1ELb1EEENS1_21CollectiveEpilogueFwdINS6_IJS8_S8_S9_EEENS6_IJNS7_ILi1EEESH_SH_EEESB_SD_Li256ELb1ELb1ELb1ELb0EEENS1_36VarlenDynamicPersistentTileSchedulerILi128ELi96ELi256ELi256ELb1ELb1ELb0ELb1ELb0ELb1EEEEEEEEEvNT_6ParamsE:
	.zero		1976


//--------------------- .nv.constant0._ZN7cutlass13device_kernelIN5flash19enable_sm80_to_sm89INS1_16FlashAttnFwdSm80INS1_25CollectiveMainloopFwdSm80ILi4ELi1ELb0EN4cute5tupleIJNS5_1CILi128EEENS7_ILi64EEES8_EEELi128ENS_10bfloat16_tEfNS_4arch4Sm80ELb1ELb0ELb1ELb0ELb1ELb0ELb1ELb1EEENS1_21CollectiveEpilogueFwdINS6_IJS8_S8_S9_EEENS6_IJNS7_ILi1EEESH_SH_EEESB_SD_Li128ELb0ELb1ELb1ELb0EEENS1_30DynamicPersistentTileSchedulerILi128ELi128ELb1ELb1ELb0EEEEEEEEEvNT_6ParamsE --------------------------
	.section	.nv.constant0._ZN7cutlass13device_kernelIN5flash19enable_sm80_to_sm89INS1_16FlashAttnFwdSm80INS1_25CollectiveMainloopFwdSm80ILi4ELi1ELb0EN4cute5tupleIJNS5_1CILi128EEENS7_ILi64EEES8_EEELi128ENS_10bfloat16_tEfNS_4arch4Sm80ELb1ELb0ELb1ELb0ELb1ELb0ELb1ELb1EEENS1_21CollectiveEpilogueFwdINS6_IJS8_S8_S9_EEENS6_IJNS7_ILi1EEESH_SH_EEESB_SD_Li128ELb0ELb1ELb1ELb0EEENS1_30DynamicPersistentTileSchedulerILi128ELi128ELb1ELb1ELb0EEEEEEEEEvNT_6ParamsE,"a",@progbits
	.sectionflags	@""
	.align	4
.nv.constant0._ZN7cutlass13device_kernelIN5flash19enable_sm80_to_sm89INS1_16FlashAttnFwdSm80INS1_25CollectiveMainloopFwdSm80ILi4ELi1ELb0EN4cute5tupleIJNS5_1CILi128EEENS7_ILi64EEES8_EEELi128ENS_10bfloat16_tEfNS_4arch4Sm80ELb1ELb0ELb1ELb0ELb1ELb0ELb1ELb1EEENS1_21CollectiveEpilogueFwdINS6_IJS8_S8_S9_EEENS6_IJNS7_ILi1EEESH_SH_EEESB_SD_Li128ELb0ELb1ELb1ELb0EEENS1_30DynamicPersistentTileSchedulerILi128ELi128ELb1ELb1ELb0EEEEEEEEEvNT_6ParamsE:
	.zero		1960


//--------------------- .nv.constant0._ZN7cutlass13device_kernelIN5flash19enable_sm80_to_sm89INS1_16FlashAttnFwdSm80INS1_25CollectiveMainloopFwdSm80ILi8ELi1ELb1EN4cute5tupleIJNS5_1CILi128EEENS7_ILi112EEES8_EEELi128ENS_10bfloat16_tEfNS_4arch4Sm80ELb1ELb0ELb1ELb1ELb1ELb0ELb1ELb1EEENS1_21CollectiveEpilogueFwdINS6_IJS8_S8_S9_EEENS6_IJNS7_ILi1EEESH_SH_EEESB_SD_Li256ELb1ELb1ELb1ELb0EEENS1_36VarlenDynamicPersistentTileSchedulerILi128ELi112ELi256ELi256ELb1ELb1ELb0ELb1ELb1ELb1EEEEEEEEEvNT_6ParamsE --------------------------
	.section	.nv.constant0._ZN7cutlass13device_kernelIN5flash19enable_sm80_to_sm89INS1_16FlashAttnFwdSm80INS1_25CollectiveMainloopFwdSm80ILi8ELi1ELb1EN4cute5tupleIJNS5_1CILi128EEENS7_ILi112EEES8_EEELi128ENS_10bfloat16_tEfNS_4arch4Sm80ELb1ELb0ELb1ELb1ELb1ELb0ELb1ELb1EEENS1_21CollectiveEpilogueFwdINS6_IJS8_S8_S9_EEENS6_IJNS7_ILi1EEESH_SH_EEESB_SD_Li256ELb1ELb1ELb1ELb0EEENS1_36VarlenDynamicPersistentTileSchedulerILi128ELi112ELi256ELi256ELb1ELb1ELb0ELb1ELb1ELb1EEEEEEEEEvNT_6ParamsE,"a",@progbits
	.sectionflags	@""
	.align	4
.nv.constant0._ZN7cutlass13device_kernelIN5flash19enable_sm80_to_sm89INS1_16FlashAttnFwdSm80INS1_25CollectiveMainloopFwdSm80ILi8ELi1ELb1EN4cute5tupleIJNS5_1CILi128EEENS7_ILi112EEES8_EEELi128ENS_10bfloat16_tEfNS_4arch4Sm80ELb1ELb0ELb1ELb1ELb1ELb0ELb1ELb1EEENS1_21CollectiveEpilogueFwdINS6_IJS8_S8_S9_EEENS6_IJNS7_ILi1EEESH_SH_EEESB_SD_Li256ELb1ELb1ELb1ELb0EEENS1_36VarlenDynamicPersistentTileSchedulerILi128ELi112ELi256ELi256ELb1ELb1ELb0ELb1ELb1ELb1EEEEEEEEEvNT_6ParamsE:
	.zero		1976


//--------------------- .nv.constant0._ZN7cutlass13device_kernelIN5flash19enable_sm80_to_sm89INS1_16FlashAttnFwdSm80INS1_25CollectiveMainloopFwdSm80ILi8ELi1ELb1EN4cute5tupleIJNS5_1CILi128EEENS7_ILi112EEES8_EEELi128ENS_10bfloat16_tEfNS_4arch4Sm80ELb1ELb0ELb1ELb1ELb1ELb1ELb1ELb1EEENS1_21CollectiveEpilogueFwdINS6_IJS8_S8_S9_EEENS6_IJNS7_ILi1EEESH_SH_EEESB_SD_Li256ELb1ELb1ELb1ELb0EEENS1_36VarlenDynamicPersistentTileSchedulerILi128ELi112ELi256ELi256ELb1ELb1ELb0ELb1ELb1ELb1EEEEEEEEEvNT_6ParamsE --------------------------
	.section	.nv.constant0._ZN7cutlass13device_kernelIN5flash19enable_sm80_to_sm89INS1_16FlashAttnFwdSm80INS1_25CollectiveMainloopFwdSm80ILi8ELi1ELb1EN4cute5tupleIJNS5_1CILi128EEENS7_ILi112EEES8_EEELi128ENS_10bfloat16_tEfNS_4arch4Sm80ELb1ELb0ELb1ELb1ELb1ELb1ELb1ELb1EEENS1_21CollectiveEpilogueFwdINS6_IJS8_S8_S9_EEENS6_IJNS7_ILi1EEESH_SH_EEESB_SD_Li256ELb1ELb1ELb1ELb0EEENS1_36VarlenDynamicPersistentTileSchedulerILi128ELi112ELi256ELi256ELb1ELb1ELb0ELb1ELb1ELb1EEEEEEEEEvNT_6ParamsE,"a",@progbits
	.sectionflags	@""
	.align	4
.nv.constant0._ZN7cutlass13device_kernelIN5flash19enable_sm80_to_sm89INS1_16FlashAttnFwdSm80INS1_25CollectiveMainloopFwdSm80ILi8ELi1ELb1EN4cute5tupleIJNS5_1CILi128EEENS7_ILi112EEES8_EEELi128ENS_10bfloat16_tEfNS_4arch4Sm80ELb1ELb0ELb1ELb1ELb1ELb1ELb1ELb1EEENS1_21CollectiveEpilogueFwdINS6_IJS8_S8_S9_EEENS6_IJNS7_ILi1EEESH_SH_EEESB_SD_Li256ELb1ELb1ELb1ELb0EEENS1_36VarlenDynamicPersistentTileSchedulerILi128ELi112ELi256ELi256ELb1ELb1ELb0ELb1ELb1ELb1EEEEEEEEEvNT_6ParamsE:
	.zero		1976


//--------------------- .nv.constant0._ZN7cutlass13device_kernelIN5flash19enable_sm80_to_sm89INS1_16FlashAttnFwdSm80INS1_25CollectiveMainloopFwdSm80ILi8ELi1ELb1EN4cute5tupleIJNS5_1CILi128EEES8_S8_EEELi128ENS_10bfloat16_tEfNS_4arch4Sm80ELb0ELb0ELb0ELb0ELb1ELb0ELb1ELb1EEENS1_21CollectiveEpilogueFwdIS9_NS6_IJNS7_ILi1EEESF_SF_EEESA_SC_Li256ELb0ELb1ELb1ELb0EEENS1_19SingleTileSchedulerILb0ELb1ELb1ELi128EEEEEEEEEvNT_6ParamsE --------------------------
	.section	.nv.constant0._ZN7cutlass13device_kernelIN5flash19enable_sm80_to_sm89INS1_16FlashAttnFwdSm80INS1_25CollectiveMainloopFwdSm80ILi8ELi1ELb1EN4cute5tupleIJNS5_1CILi128EEES8_S8_EEELi128ENS_10bfloat16_tEfNS_4arch4Sm80ELb0ELb0ELb0ELb0ELb1ELb0ELb1ELb1EEENS1_21CollectiveEpilogueFwdIS9_NS6_IJNS7_ILi1EEESF_SF_EEESA_SC_Li256ELb0ELb1ELb1ELb0EEENS1_19SingleTileSchedulerILb0ELb1ELb1ELi128EEEEEEEEEvNT_6ParamsE,"a",@progbits
	.sectionflags	@""
	.align	4
.nv.constant0._ZN7cutlass13device_kernelIN5flash19enable_sm80_to_sm89INS1_16FlashAttnFwdSm80INS1_25CollectiveMainloopFwdSm80ILi8ELi1ELb1EN4cute5tupleIJNS5_1CILi128EEES8_S8_EEELi128ENS_10bfloat16_tEfNS_4arch4Sm80ELb0ELb0ELb0ELb0ELb1ELb0ELb1ELb1EEENS1_21CollectiveEpilogueFwdIS9_NS6_IJNS7_ILi1EEESF_SF_EEESA_SC_Li256ELb0ELb1ELb1ELb0EEENS1_19SingleTileSchedulerILb0ELb1ELb1ELi128EEEEEEEEEvNT_6ParamsE:
	.zero		1944


//--------------------- .nv.constant0._ZN7cutlass13device_kernelIN5flash19enable_sm80_to_sm89INS1_16FlashAttnFwdSm80INS1_25CollectiveMainloopFwdSm80ILi8ELi1ELb1EN4cute5tupleIJNS5_1CILi128EEENS7_ILi96EEES8_EEELi128ENS_10bfloat16_tEfNS_4arch4Sm80ELb0ELb1ELb0ELb0ELb1ELb0ELb1ELb1EEENS1_21CollectiveEpilogueFwdINS6_IJS8_S8_S9_EEENS6_IJNS7_ILi1EEESH_SH_EEESB_SD_Li256ELb0ELb1ELb1ELb0EEENS1_19SingleTileSchedulerILb0ELb1ELb1ELi128EEEEEEEEEvNT_6ParamsE --------------------------
	.section	.nv.constant0._ZN7cutlass13device_kernelIN5flash19enable_sm80_to_sm89INS1_16FlashAttnFwdSm80INS1_25CollectiveMainloopFwdSm80ILi8ELi1ELb1EN4cute5tupleIJNS5_1CILi128EEENS7_ILi96EEES8_EEELi128ENS_10bfloat16_tEfNS_4arch4Sm80ELb0ELb1ELb0ELb0ELb1ELb0ELb1ELb1EEENS1_21CollectiveEpilogueFwdINS6_IJS8_S8_S9_EEENS6_IJNS7_ILi1EEESH_SH_EEESB_SD_Li256ELb0ELb1ELb1ELb0EEENS1_19SingleTileSchedulerILb0ELb1ELb1ELi128EEEEEEEEEvNT_6ParamsE,"a",@progbits
	.sectionflags	@""
	.align	4
.nv.constant0._ZN7cutlass13device_kernelIN5flash19enable_sm80_to_sm89INS1_16FlashAttnFwdSm80INS1_25CollectiveMainloopFwdSm80ILi8ELi1ELb1EN4cute5tupleIJNS5_1CILi128EEENS7_ILi96EEES8_EEELi128ENS_10bfloat16_tEfNS_4arch4Sm80ELb0ELb1ELb0ELb0ELb1ELb0ELb1ELb1EEENS1_21CollectiveEpilogueFwdINS6_IJS8_S8_S9_EEENS6_IJNS7_ILi1EEESH_SH_EEESB_SD_Li256ELb0ELb1ELb1ELb0EEENS1_19SingleTileSchedulerILb0ELb1ELb1ELi128EEEEEEEEEvNT_6ParamsE:
	.zero		1944


//--------------------- .nv.constant0._ZN7cutlass13device_kernelIN5flash19enable_sm80_to_sm89INS1_16FlashAttnFwdSm80INS1_25CollectiveMainloopFwdSm80ILi8ELi1ELb1EN4cute5tupleIJNS5_1CILi128EEES8_S8_EEELi128ENS_10bfloat16_tEfNS_4arch4Sm80ELb1ELb0ELb0ELb0ELb1ELb0ELb1ELb1EEENS1_21CollectiveEpilogueFwdIS9_NS6_IJNS7_ILi1EEESF_SF_EEESA_SC_Li256ELb0ELb1ELb1ELb0EEENS1_30DynamicPersistentTileSchedulerILi256ELi256ELb1ELb1ELb0EEEEEEEEEvNT_6ParamsE --------------------------
	.section	.nv.constant0._ZN7cutlass13device_kernelIN5flash19enable_sm80_to_sm89INS1_16FlashAttnFwdSm80INS1_25CollectiveMainloopFwdSm80ILi8ELi1ELb1EN4cute5tupleIJNS5_1CILi128EEES8_S8_EEELi128ENS_10bfloat16_tEfNS_4arch4Sm80ELb1ELb0ELb0ELb0ELb1ELb0ELb1ELb1EEENS1_21CollectiveEpilogueFwdIS9_NS6_IJNS7_ILi1EEESF_SF_EEESA_SC_Li256ELb0ELb1ELb1ELb0EEENS1_30DynamicPersistentTileSchedulerILi256ELi256ELb1ELb1ELb0EEEEEEEEEvNT_6ParamsE,"a",@progbits
	.sectionflags	@""
	.align	4
.nv.constant0._ZN7cutlass13device_kernelIN5flash19enable_sm80_to_sm89INS1_16FlashAttnFwdSm80INS1_25CollectiveMainloopFwdSm80ILi8ELi1ELb1EN4cute5tupleIJNS5_1CILi128EEES8_S8_EEELi128ENS_10bfloat16_tEfNS_4arch4Sm80ELb1ELb0ELb0ELb0ELb1ELb0ELb1ELb1EEENS1_21CollectiveEpilogueFwdIS9_NS6_IJNS7_ILi1EEESF_SF_EEESA_SC_Li256ELb0ELb1ELb1ELb0EEENS1_30DynamicPersistentTileSchedulerILi256ELi256ELb1ELb1ELb0EEEEEEEEEvNT_6ParamsE:
	.zero		1960


//--------------------- .nv.constant0._ZN7cutlass13device_kernelIN5flash19enable_sm80_to_sm89INS1_16FlashAttnFwdSm80INS1_25CollectiveMainloopFwdSm80ILi4ELi1ELb0EN4cute5tupleIJNS5_1CILi128EEENS7_ILi64EEES8_EEELi128ENS_10bfloat16_tEfNS_4arch4Sm80ELb0ELb0ELb0ELb0ELb1ELb0ELb1ELb1EEENS1_21CollectiveEpilogueFwdINS6_IJS8_S8_S9_EEENS6_IJNS7_ILi1EEESH_SH_EEESB_SD_Li128ELb0ELb1ELb1ELb0EEENS1_19SingleTileSchedulerILb0ELb1ELb1ELi128EEEEEEEEEvNT_6ParamsE --------------------------
	.section	.nv.constant0._ZN7cutlass13device_kernelIN5flash19enable_sm80_to_sm89INS1_16FlashAttnFwdSm80INS1_25CollectiveMainloopFwdSm80ILi4ELi1ELb0EN4cute5tupleIJNS5_1CILi128EEENS7_ILi64EEES8_EEELi128ENS_10bfloat16_tEfNS_4arch4Sm80ELb0ELb0ELb0ELb0ELb1ELb0ELb1ELb1EEENS1_21CollectiveEpilogueFwdINS6_IJS8_S8_S9_EEENS6_IJNS7_ILi1EEESH_SH_EEESB_SD_Li128ELb0ELb1ELb1ELb0EEENS1_19SingleTileSchedulerILb0ELb1ELb1ELi128EEEEEEEEEvNT_6ParamsE,"a",@progbits
	.sectionflags	@""
	.align	4
.nv.constant0._ZN7cutlass13device_kernelIN5flash19enable_sm80_to_sm89INS1_16FlashAttnFwdSm80INS1_25CollectiveMainloopFwdSm80ILi4ELi1ELb0EN4cute5tupleIJNS5_1CILi128EEENS7_ILi64EEES8_EEELi128ENS_10bfloat16_tEfNS_4arch4Sm80ELb0ELb0ELb0ELb0ELb1ELb0ELb1ELb1EEENS1_21CollectiveEpilogueFwdINS6_IJS8_S8_S9_EEENS6_IJNS7_ILi1EEESH_SH_EEESB_SD_Li128ELb0ELb1ELb1ELb0EEENS1_19SingleTileSchedulerILb0ELb1ELb1ELi128EEEEEEEEEvNT_6ParamsE:
	.zero		1944


//--------------------- .nv.constant0._ZN7cutlass13device_kernelIN5flash19enable_sm80_to_sm89INS1_16FlashAttnFwdSm80INS1_25CollectiveMainloopFwdSm80ILi8ELi1ELb1EN4cute5tupleIJNS5_1CILi128EEENS7_ILi112EEES8_EEELi128ENS_10bfloat16_tEfNS_4arch4Sm80ELb0ELb0ELb0ELb1ELb1ELb0ELb1ELb1EEENS1_21CollectiveEpilogueFwdINS6_IJS8_S8_S9_EEENS6_IJNS7_ILi1EEESH_SH_EEESB_SD_Li256ELb1ELb1ELb1ELb0EEENS1_36VarlenDynamicPersistentTileSchedulerILi128ELi112ELi256ELi256ELb1ELb1ELb0ELb0ELb1ELb1EEEEEEEEEvNT_6ParamsE --------------------------
	.section	.nv.constant0._ZN7cutlass13device_kernelIN5flash19enable_sm80_to_sm89INS1_16FlashAttnFwdSm80INS1_25CollectiveMainloopFwdSm80ILi8ELi1ELb1EN4cute5tupleIJNS5_1CILi128EEENS7_ILi112EEES8_EEELi128ENS_10bfloat16_tEfNS_4arch4Sm80ELb0ELb0ELb0ELb1ELb1ELb0ELb1ELb1EEENS1_21CollectiveEpilogueFwdINS6_IJS8_S8_S9_EEENS6_IJNS7_ILi1EEESH_SH_EEESB_SD_Li256ELb1ELb1ELb1ELb0EEENS1_36VarlenDynamicPersistentTileSchedulerILi128ELi112ELi256ELi256ELb1ELb1ELb0ELb0ELb1ELb1EEEEEEEEEvNT_6ParamsE,"a",@progbits
	.sectionflags	@""
	.align	4
.nv.constant0._ZN7cutlass13device_kernelIN5flash19enable_sm80_to_sm89INS1_16FlashAttnFwdSm80INS1_25CollectiveMainloopFwdSm80ILi8ELi1ELb1EN4cute5tupleIJNS5_1CILi128EEENS7_ILi112EEES8_EEELi128ENS_10bfloat16_tEfNS_4arch4Sm80ELb0ELb0ELb0ELb1ELb1ELb0ELb1ELb1EEENS1_21CollectiveEpilogueFwdINS6_IJS8_S8_S9_EEENS6_IJNS7_ILi1EEESH_SH_EEESB_SD_Li256ELb1ELb1ELb1ELb0EEENS1_36VarlenDynamicPersistentTileSchedulerILi128ELi112ELi256ELi256ELb1ELb1ELb0ELb0ELb1ELb1EEEEEEEEEvNT_6ParamsE:
	.zero		1976


//--------------------- .nv.constant0._ZN7cutlass13device_kernelIN5flash19enable_sm80_to_sm89INS1_16FlashAttnFwdSm80INS1_25CollectiveMainloopFwdSm80ILi8ELi1ELb1EN4cute5tupleIJNS5_1CILi128EEENS7_ILi112EEES8_EEELi128ENS_10bfloat16_tEfNS_4arch4Sm80ELb0ELb0ELb0ELb1ELb1ELb1ELb1ELb1EEENS1_21CollectiveEpilogueFwdINS6_IJS8_S8_S9_EEENS6_IJNS7_ILi1EEESH_SH_EEESB_SD_Li256ELb1ELb1ELb1ELb0EEENS1_36VarlenDynamicPersistentTileSchedulerILi128ELi112ELi256ELi256ELb1ELb1ELb0ELb0ELb1ELb1EEEEEEEEEvNT_6ParamsE --------------------------
	.section	.nv.constant0._ZN7cutlass13device_kernelIN5flash19enable_sm80_to_sm89INS1_16FlashAttnFwdSm80INS1_25CollectiveMainloopFwdSm80ILi8ELi1ELb1EN4cute5tupleIJNS5_1CILi128EEENS7_ILi112EEES8_EEELi128ENS_10bfloat16_tEfNS_4arch4Sm80ELb0ELb0ELb0ELb1ELb1ELb1ELb1ELb1EEENS1_21CollectiveEpilogueFwdINS6_IJS8_S8_S9_EEENS6_IJNS7_ILi1EEESH_SH_EEESB_SD_Li256ELb1ELb1ELb1ELb0EEENS1_36VarlenDynamicPersistentTileSchedulerILi128ELi112ELi256ELi256ELb1ELb1ELb0ELb0ELb1ELb1EEEEEEEEEvNT_6ParamsE,"a",@progbits
	.sectionflags	@""
	.align	4
.nv.constant0._ZN7cutlass13device_kernelIN5flash19enable_sm80_to_sm89INS1_16FlashAttnFwdSm80INS1_25CollectiveMainloopFwdSm80ILi8ELi1ELb1EN4cute5tupleIJNS5_1CILi128EEENS7_ILi112EEES8_EEELi128ENS_10bfloat16_tEfNS_4arch4Sm80ELb0ELb0ELb0ELb1ELb1ELb1ELb1ELb1EEENS1_21CollectiveEpilogueFwdINS6_IJS8_S8_S9_EEENS6_IJNS7_ILi1EEESH_SH_EEESB_SD_Li256ELb1ELb1ELb1ELb0EEENS1_36VarlenDynamicPersistentTileSchedulerILi128ELi112ELi256ELi256ELb1ELb1ELb0ELb0ELb1ELb1EEEEEEEEEvNT_6ParamsE:
	.zero		1976


//--------------------- .nv.constant0._ZN7cutlass13device_kernelIN5flash19enable_sm80_to_sm89INS1_16FlashAttnFwdSm80INS1_25CollectiveMainloopFwdSm80ILi4ELi1ELb0EN4cute5tupleIJNS5_1CILi128EEENS7_ILi48EEES8_EEELi128ENS_10bfloat16_tEfNS_4arch4Sm80ELb0ELb1ELb0ELb0ELb1ELb0ELb1ELb1EEENS1_21CollectiveEpilogueFwdINS6_IJS8_S8_S9_EEENS6_IJNS7_ILi1EEESH_SH_EEESB_SD_Li128ELb0ELb1ELb1ELb0EEENS1_19SingleTileSchedulerILb0ELb1ELb1ELi128EEEEEEEEEvNT_6ParamsE --------------------------
	.section	.nv.constant0._ZN7cutlass13device_kernelIN5flash19enable_sm80_to_sm89INS1_16FlashAttnFwdSm80INS1_25CollectiveMainloopFwdSm80ILi4ELi1ELb0EN4cute5tupleIJNS5_1CILi128EEENS7_ILi48EEES8_EEELi128ENS_10bfloat16_tEfNS_4arch4Sm80ELb0ELb1ELb0ELb0ELb1ELb0ELb1ELb1EEENS1_21CollectiveEpilogueFwdINS6_IJS8_S8_S9_EEENS6_IJNS7_ILi1EEESH_SH_EEESB_SD_Li128ELb0ELb1ELb1ELb0EEENS1_19SingleTileSchedulerILb0ELb1ELb1ELi128EEEEEEEEEvNT_6ParamsE,"a",@progbits
	.sectionflags	@""
	.align	4
.nv.constant0._ZN7cutlass13device_kernelIN5flash19enable_sm80_to_sm89INS1_16FlashAttnFwdSm80INS1_25CollectiveMainloopFwdSm80ILi4ELi1ELb0EN4cute5tupleIJNS5_1CILi128EEENS7_ILi48EEES8_EEELi128ENS_10bfloat16_tEfNS_4arch4Sm80ELb0ELb1ELb0ELb0ELb1ELb0ELb1ELb1EEENS1_21CollectiveEpilogueFwdINS6_IJS8_S8_S9_EEENS6_IJNS7_ILi1EEESH_SH_EEESB_SD_Li128ELb0ELb1ELb1ELb0EEENS1_19SingleTileSchedulerILb0ELb1ELb1ELi128EEEEEEEEEvNT_6ParamsE:
	.zero		1944


//--------------------- .nv.constant0._ZN7cutlass13device_kernelIN5flash19enable_sm80_to_sm89INS1_16FlashAttnFwdSm80INS1_25CollectiveMainloopFwdSm80ILi8ELi1ELb1EN4cute5tupleIJNS5_1CILi128EEENS7_ILi96EEES8_EEELi128ENS_10bfloat16_tEfNS_4arch4Sm80ELb0ELb1ELb0ELb1ELb1ELb0ELb1ELb1EEENS1_21CollectiveEpilogueFwdINS6_IJS8_S8_S9_EEENS6_IJNS7_ILi1EEESH_SH_EEESB_SD_Li256ELb1ELb1ELb1ELb0EEENS1_36VarlenDynamicPersistentTileSchedulerILi128ELi96ELi256ELi256ELb1ELb1ELb0ELb1ELb0ELb1EEEEEEEEEvNT_6ParamsE --------------------------
	.section	.nv.constant0._ZN7cutlass13device_kernelIN5flash19enable_sm80_to_sm89INS1_16FlashAttnFwdSm80INS1_25CollectiveMainloopFwdSm80ILi8ELi1ELb1EN4cute5tupleIJNS5_1CILi128EEENS7_ILi96EEES8_EEELi128ENS_10bfloat16_tEfNS_4arch4Sm80ELb0ELb1ELb0ELb1ELb1ELb0ELb1ELb1EEENS1_21CollectiveEpilogueFwdINS6_IJS8_S8_S9_EEENS6_IJNS7_ILi1EEESH_SH_EEESB_SD_Li256ELb1ELb1ELb1ELb0EEENS1_36VarlenDynamicPersistentTileSchedulerILi128ELi96ELi256ELi256ELb1ELb1ELb0ELb1ELb0ELb1EEEEEEEEEvNT_6ParamsE,"a",@progbits
	.sectionflags	@""
	.align	4
.nv.constant0._ZN7cutlass13device_kernelIN5flash19enable_sm80_to_sm89INS1_16FlashAttnFwdSm80INS1_25CollectiveMainloopFwdSm80ILi8ELi1ELb1EN4cute5tupleIJNS5_1CILi128EEENS7_ILi96EEES8_EEELi128ENS_10bfloat16_tEfNS_4arch4Sm80ELb0ELb1ELb0ELb1ELb1ELb0ELb1ELb1EEENS1_21CollectiveEpilogueFwdINS6_IJS8_S8_S9_EEENS6_IJNS7_ILi1EEESH_SH_EEESB_SD_Li256ELb1ELb1ELb1ELb0EEENS1_36VarlenDynamicPersistentTileSchedulerILi128ELi96ELi256ELi256ELb1ELb1ELb0ELb1ELb0ELb1EEEEEEEEEvNT_6ParamsE:
	.zero		1976


//--------------------- .nv.constant0._ZN7cutlass13device_kernelIN5flash19enable_sm80_to_sm89INS1_16FlashAttnFwdSm80INS1_25CollectiveMainloopFwdSm80ILi8ELi1ELb1EN4cute5tupleIJNS5_1CILi128EEENS7_ILi96EEES8_EEELi128ENS_10bfloat16_tEfNS_4arch4Sm80ELb0ELb1ELb0ELb1ELb1ELb1ELb1ELb1EEENS1_21CollectiveEpilogueFwdINS6_IJS8_S8_S9_EEENS6_IJNS7_ILi1EEESH_SH_EEESB_SD_Li256ELb1ELb1ELb1ELb0EEENS1_36VarlenDynamicPersistentTileSchedulerILi128ELi96ELi256ELi256ELb1ELb1ELb0ELb1ELb0ELb1EEEEEEEEEvNT_6ParamsE --------------------------
	.section	.nv.constant0._ZN7cutlass13device_kernelIN5flash19enable_sm80_to_sm89INS1_16FlashAttnFwdSm80INS1_25CollectiveMainloopFwdSm80ILi8ELi1ELb1EN4cute5tupleIJNS5_1CILi128EEENS7_ILi96EEES8_EEELi128ENS_10bfloat16_tEfNS_4arch4Sm80ELb0ELb1ELb0ELb1ELb1ELb1ELb1ELb1EEENS1_21CollectiveEpilogueFwdINS6_IJS8_S8_S9_EEENS6_IJNS7_ILi1EEESH_SH_EEESB_SD_Li256ELb1ELb1ELb1ELb0EEENS1_36VarlenDynamicPersistentTileSchedulerILi128ELi96ELi256ELi256ELb1ELb1ELb0ELb1ELb0ELb1EEEEEEEEEvNT_6ParamsE,"a",@progbits
	.sectionflags	@""
	.align	4
.nv.constant0._ZN7cutlass13device_kernelIN5flash19enable_sm80_to_sm89INS1_16FlashAttnFwdSm80INS1_25CollectiveMainloopFwdSm80ILi8ELi1ELb1EN4cute5tupleIJNS5_1CILi128EEENS7_ILi96EEES8_EEELi128ENS_10bfloat16_tEfNS_4arch4Sm80ELb0ELb1ELb0ELb1ELb1ELb1ELb1ELb1EEENS1_21CollectiveEpilogueFwdINS6_IJS8_S8_S9_EEENS6_IJNS7_ILi1EEESH_SH_EEESB_SD_Li256ELb1ELb1ELb1ELb0EEENS1_36VarlenDynamicPersistentTileSchedulerILi128ELi96ELi256ELi256ELb1ELb1ELb0ELb1ELb0ELb1EEEEEEEEEvNT_6ParamsE:
	.zero		1976


//--------------------- .nv.constant0._ZN7cutlass13device_kernelIN5flash19enable_sm80_to_sm89INS1_16FlashAttnFwdSm80INS1_25CollectiveMainloopFwdSm80ILi4ELi1ELb0EN4cute5tupleIJNS5_1CILi128EEENS7_ILi64EEES8_EEELi128ENS_10bfloat16_tEfNS_4arch4Sm80ELb1ELb0ELb0ELb0ELb1ELb0ELb1ELb1EEENS1_21CollectiveEpilogueFwdINS6_IJS8_S8_S9_EEENS6_IJNS7_ILi1EEESH_SH_EEESB_SD_Li128ELb0ELb1ELb1ELb0EEENS1_30DynamicPersistentTileSchedulerILi128ELi128ELb1ELb1ELb0EEEEEEEEEvNT_6ParamsE --------------------------
	.section	.nv.constant0._ZN7cutlass13device_kernelIN5flash19enable_sm80_to_sm89INS1_16FlashAttnFwdSm80INS1_25CollectiveMainloopFwdSm80ILi4ELi1ELb0EN4cute5tupleIJNS5_1CILi128EEENS7_ILi64EEES8_EEELi128ENS_10bfloat16_tEfNS_4arch4Sm80ELb1ELb0ELb0ELb0ELb1ELb0ELb1ELb1EEENS1_21CollectiveEpilogueFwdINS6_IJS8_S8_S9_EEENS6_IJNS7_ILi1EEESH_SH_EEESB_SD_Li128ELb0ELb1ELb1ELb0EEENS1_30DynamicPersistentTileSchedulerILi128ELi128ELb1ELb1ELb0EEEEEEEEEvNT_6ParamsE,"a",@progbits
	.sectionflags	@""
	.align	4
.nv.constant0._ZN7cutlass13device_kernelIN5flash19enable_sm80_to_sm89INS1_16FlashAttnFwdSm80INS1_25CollectiveMainloopFwdSm80ILi4ELi1ELb0EN4cute5tupleIJNS5_1CILi128EEENS7_ILi64EEES8_EEELi128ENS_10bfloat16_tEfNS_4arch4Sm80ELb1ELb0ELb0ELb0ELb1ELb0ELb1ELb1EEENS1_21CollectiveEpilogueFwdINS6_IJS8_S8_S9_EEENS6_IJNS7_ILi1EEESH_SH_EEESB_SD_Li128ELb0ELb1ELb1ELb0EEENS1_30DynamicPersistentTileSchedulerILi128ELi128ELb1ELb1ELb0EEEEEEEEEvNT_6ParamsE:
	.zero		1960


//--------------------- .nv.constant0._ZN7cutlass13device_kernelIN5flash19enable_sm80_to_sm89INS1_16FlashAttnFwdSm80INS1_25CollectiveMainloopFwdSm80ILi8ELi1ELb1EN4cute5tupleIJNS5_1CILi128EEENS7_ILi112EEES8_EEELi128ENS_10bfloat16_tEfNS_4arch4Sm80ELb1ELb0ELb0ELb1ELb1ELb0ELb1ELb1EEENS1_21CollectiveEpilogueFwdINS6_IJS8_S8_S9_EEENS6_IJNS7_ILi1EEESH_SH_EEESB_SD_Li256ELb1ELb1ELb1ELb0EEENS1_36VarlenDynamicPersistentTileSchedulerILi128ELi112ELi256ELi256ELb1ELb1ELb0ELb1ELb1ELb1EEEEEEEEEvNT_6ParamsE --------------------------
	.section	.nv.constant0._ZN7cutlass13device_kernelIN5flash19enable_sm80_to_sm89INS1_16FlashAttnFwdSm80INS1_25CollectiveMainloopFwdSm80ILi8ELi1ELb1EN4cute5tupleIJNS5_1CILi128EEENS7_ILi112EEES8_EEELi128ENS_10bfloat16_tEfNS_4arch4Sm80ELb1ELb0ELb0ELb1ELb1ELb0ELb1ELb1EEENS1_21CollectiveEpilogueFwdINS6_IJS8_S8_S9_EEENS6_IJNS7_ILi1EEESH_SH_EEESB_SD_Li256ELb1ELb1ELb1ELb0EEENS1_36VarlenDynamicPersistentTileSchedulerILi128ELi112ELi256ELi256ELb1ELb1ELb0ELb1ELb1ELb1EEEEEEEEEvNT_6ParamsE,"a",@progbits
	.sectionflags	@""
	.align	4
.nv.constant0._ZN7cutlass13device_kernelIN5flash19enable_sm80_to_sm89INS1_16FlashAttnFwdSm80INS1_25CollectiveMainloopFwdSm80ILi8ELi1ELb1EN4cute5tupleIJNS5_1CILi128EEENS7_ILi112EEES8_EEELi128ENS_10bfloat16_tEfNS_4arch4Sm80ELb1ELb0ELb0ELb1ELb1ELb0ELb1ELb1EEENS1_21CollectiveEpilogueFwdINS6_IJS8_S8_S9_EEENS6_IJNS7_ILi1EEESH_SH_EEESB_SD_Li256ELb1ELb1ELb1ELb0EEENS1_36VarlenDynamicPersistentTileSchedulerILi128ELi112ELi256ELi256ELb1ELb1ELb0ELb1ELb1ELb1EEEEEEEEEvNT_6ParamsE:
	.zero		1976


//--------------------- .nv.constant0._ZN7cutlass13device_kernelIN5flash19enable_sm80_to_sm89INS1_16FlashAttnFwdSm80INS1_25CollectiveMainloopFwdSm80ILi8ELi1ELb1EN4cute5tupleIJNS5_1CILi128EEENS7_ILi112EEES8_EEELi128ENS_10bfloat16_tEfNS_4arch4Sm80ELb1ELb0ELb0ELb1ELb1ELb1ELb1ELb1EEENS1_21CollectiveEpilogueFwdINS6_IJS8_S8_S9_EEENS6_IJNS7_ILi1EEESH_SH_EEESB_SD_Li256ELb1ELb1ELb1ELb0EEENS1_36VarlenDynamicPersistentTileSchedulerILi128ELi112ELi256ELi256ELb1ELb1ELb0ELb1ELb1ELb1EEEEEEEEEvNT_6ParamsE --------------------------
	.section	.nv.constant0._ZN7cutlass13device_kernelIN5flash19enable_sm80_to_sm89INS1_16FlashAttnFwdSm80INS1_25CollectiveMainloopFwdSm80ILi8ELi1ELb1EN4cute5tupleIJNS5_1CILi128EEENS7_ILi112EEES8_EEELi128ENS_10bfloat16_tEfNS_4arch4Sm80ELb1ELb0ELb0ELb1ELb1ELb1ELb1ELb1EEENS1_21CollectiveEpilogueFwdINS6_IJS8_S8_S9_EEENS6_IJNS7_ILi1EEESH_SH_EEESB_SD_Li256ELb1ELb1ELb1ELb0EEENS1_36VarlenDynamicPersistentTileSchedulerILi128ELi112ELi256ELi256ELb1ELb1ELb0ELb1ELb1ELb1EEEEEEEEEvNT_6ParamsE,"a",@progbits
	.sectionflags	@""
	.align	4
.nv.constant0._ZN7cutlass13device_kernelIN5flash19enable_sm80_to_sm89INS1_16FlashAttnFwdSm80INS1_25CollectiveMainloopFwdSm80ILi8ELi1ELb1EN4cute5tupleIJNS5_1CILi128EEENS7_ILi112EEES8_EEELi128ENS_10bfloat16_tEfNS_4arch4Sm80ELb1ELb0ELb0ELb1ELb1ELb1ELb1ELb1EEENS1_21CollectiveEpilogueFwdINS6_IJS8_S8_S9_EEENS6_IJNS7_ILi1EEESH_SH_EEESB_SD_Li256ELb1ELb1ELb1ELb0EEENS1_36VarlenDynamicPersistentTileSchedulerILi128ELi112ELi256ELi256ELb1ELb1ELb0ELb1ELb1ELb1EEEEEEEEEvNT_6ParamsE:
	.zero		1976


//--------------------- SYMBOLS --------------------------

	.type		.nv.reservedSmem.offset0,@object
	.size		.nv.reservedSmem.offset0,0x4
